	.target	sm_90a

	.elftype	@"ET_EXEC"


//--------------------- .note.nv.tkinfo           --------------------------
	.section	.note.nv.tkinfo,"",@"SHT_NOTE"
	.sectionflags	@"SHF_NOTE_NV_TKINFO"
	.tkinfo
        /*0018*/ 	.word	0x00000002
        /*0030*/ 	.string	""
        /*0030*/ 	.string	"ptxas"
        /*0030*/ 	.string	"Cuda compilation tools, release 13.0, V13.0.88"
        /*0030*/ 	.string	"Build cuda_13.0.r13.0/compiler.36424714_0"
        /*0030*/ 	.string	"-v  -suppress-debug-info  -lineinfo  -arch sm_90a "



//--------------------- .note.nv.cuinfo           --------------------------
	.section	.note.nv.cuinfo,"",@"SHT_NOTE"
	.sectionflags	@"SHF_NOTE_NV_CUINFO"
        /*0018*/ 	.short	0x0002
        /*001a*/ 	.short	0x005a
        /*001c*/ 	.short	0x0082
	.zero		2


//--------------------- .nv.info                  --------------------------
	.section	.nv.info,"",@"SHT_CUDA_INFO"
	.align	4


	//----- nvinfo : EIATTR_REGCOUNT
	.align		4
        /*0000*/ 	.byte	0x04, 0x2f
        /*0002*/ 	.short	(.L_1 - .L_0)
	.align		4
.L_0:
        /*0004*/ 	.word	index@(matmul_kernel)
        /*0008*/ 	.word	0x000000ff


	//----- nvinfo : EIATTR_FRAME_SIZE
	.align		4
.L_1:
        /*000c*/ 	.byte	0x04, 0x11
        /*000e*/ 	.short	(.L_3 - .L_2)
	.align		4
.L_2:
        /*0010*/ 	.word	index@(matmul_kernel)
        /*0014*/ 	.word	0x00000058


	//----- nvinfo : EIATTR_MIN_STACK_SIZE
	.align		4
.L_3:
        /*0018*/ 	.byte	0x04, 0x12
        /*001a*/ 	.short	(.L_5 - .L_4)
	.align		4
.L_4:
        /*001c*/ 	.word	index@(matmul_kernel)
        /*0020*/ 	.word	0x00000058
.L_5:


//--------------------- .nv.compat                --------------------------
	.section	.nv.compat,"",@"SHT_CUDA_COMPAT_INFO"
	.align	4
        /*0000*/ 	.byte	0x02, 0x09, 0x01, 0x00, 0x02, 0x02, 0x04, 0x00, 0x02, 0x05, 0x05, 0x00, 0x03, 0x07, 0x01, 0x01
        /*0010*/ 	.byte	0x02, 0x03, 0x00, 0x00, 0x02, 0x06, 0x01, 0x00, 0x04, 0x0b, 0x08, 0x00, 0x00, 0x00, 0x00, 0x00
        /*0020*/ 	.byte	0x00, 0x00, 0x00, 0x00


//--------------------- .nv.info.matmul_kernel    --------------------------
	.section	.nv.info.matmul_kernel,"",@"SHT_CUDA_INFO"
	.sectionflags	@""
	.align	4


	//----- nvinfo : EIATTR_CUDA_API_VERSION
	.align		4
        /*0000*/ 	.byte	0x04, 0x37
        /*0002*/ 	.short	(.L_7 - .L_6)
.L_6:
        /*0004*/ 	.word	0x00000082


	//----- nvinfo : EIATTR_KPARAM_INFO
	.align		4
.L_7:
        /*0008*/ 	.byte	0x04, 0x17
        /*000a*/ 	.short	(.L_9 - .L_8)
.L_8:
        /*000c*/ 	.word	0x00000000
        /*0010*/ 	.short	0x000d
        /*0012*/ 	.short	0x0048
        /*0014*/ 	.byte	0x00, 0xf4, 0x21, 0x00


	//----- nvinfo : EIATTR_KPARAM_INFO
	.align		4
.L_9:
        /*0018*/ 	.byte	0x04, 0x17
        /*001a*/ 	.short	(.L_11 - .L_10)
.L_10:
        /*001c*/ 	.word	0x00000000
        /*0020*/ 	.short	0x000c
        /*0022*/ 	.short	0x0040
        /*0024*/ 	.byte	0x00, 0xf4, 0x21, 0x00


	//----- nvinfo : EIATTR_KPARAM_INFO
	.align		4
.L_11:
        /*0028*/ 	.byte	0x04, 0x17
        /*002a*/ 	.short	(.L_13 - .L_12)
.L_12:
        /*002c*/ 	.word	0x00000000
        /*0030*/ 	.short	0x000b
        /*0032*/ 	.short	0x0038
        /*0034*/ 	.byte	0x00, 0xf0, 0x11, 0x00


	//----- nvinfo : EIATTR_KPARAM_INFO
	.align		4
.L_13:
        /*0038*/ 	.byte	0x04, 0x17
        /*003a*/ 	.short	(.L_15 - .L_14)
.L_14:
        /*003c*/ 	.word	0x00000000
        /*0040*/ 	.short	0x000a
        /*0042*/ 	.short	0x0034
        /*0044*/ 	.byte	0x00, 0xf0, 0x11, 0x00


	//----- nvinfo : EIATTR_KPARAM_INFO
	.align		4
.L_15:
        /*0048*/ 	.byte	0x04, 0x17
        /*004a*/ 	.short	(.L_17 - .L_16)
.L_16:
        /*004c*/ 	.word	0x00000000
        /*0050*/ 	.short	0x0009
        /*0052*/ 	.short	0x0030
        /*0054*/ 	.byte	0x00, 0xf0, 0x11, 0x00


	//----- nvinfo : EIATTR_KPARAM_INFO
	.align		4
.L_17:
        /*0058*/ 	.byte	0x04, 0x17
        /*005a*/ 	.short	(.L_19 - .L_18)
.L_18:
        /*005c*/ 	.word	0x00000000
        /*0060*/ 	.short	0x0008
        /*0062*/ 	.short	0x002c
        /*0064*/ 	.byte	0x00, 0xf0, 0x11, 0x00


	//----- nvinfo : EIATTR_KPARAM_INFO
	.align		4
.L_19:
        /*0068*/ 	.byte	0x04, 0x17
        /*006a*/ 	.short	(.L_21 - .L_20)
.L_20:
        /*006c*/ 	.word	0x00000000
        /*0070*/ 	.short	0x0007
        /*0072*/ 	.short	0x0028
        /*0074*/ 	.byte	0x00, 0xf0, 0x11, 0x00


	//----- nvinfo : EIATTR_KPARAM_INFO
	.align		4
.L_21:
        /*0078*/ 	.byte	0x04, 0x17
        /*007a*/ 	.short	(.L_23 - .L_22)
.L_22:
        /*007c*/ 	.word	0x00000000
        /*0080*/ 	.short	0x0006
        /*0082*/ 	.short	0x0024
        /*0084*/ 	.byte	0x00, 0xf0, 0x11, 0x00


	//----- nvinfo : EIATTR_KPARAM_INFO
	.align		4
.L_23:
        /*0088*/ 	.byte	0x04, 0x17
        /*008a*/ 	.short	(.L_25 - .L_24)
.L_24:
        /*008c*/ 	.word	0x00000000
        /*0090*/ 	.short	0x0005
        /*0092*/ 	.short	0x0020
        /*0094*/ 	.byte	0x00, 0xf0, 0x11, 0x00


	//----- nvinfo : EIATTR_KPARAM_INFO
	.align		4
.L_25:
        /*0098*/ 	.byte	0x04, 0x17
        /*009a*/ 	.short	(.L_27 - .L_26)
.L_26:
        /*009c*/ 	.word	0x00000000
        /*00a0*/ 	.short	0x0004
        /*00a2*/ 	.short	0x001c
        /*00a4*/ 	.byte	0x00, 0xf0, 0x11, 0x00


	//----- nvinfo : EIATTR_KPARAM_INFO
	.align		4
.L_27:
        /*00a8*/ 	.byte	0x04, 0x17
        /*00aa*/ 	.short	(.L_29 - .L_28)
.L_28:
        /*00ac*/ 	.word	0x00000000
        /*00b0*/ 	.short	0x0003
        /*00b2*/ 	.short	0x0018
        /*00b4*/ 	.byte	0x00, 0xf0, 0x11, 0x00


	//----- nvinfo : EIATTR_KPARAM_INFO
	.align		4
.L_29:
        /*00b8*/ 	.byte	0x04, 0x17
        /*00ba*/ 	.short	(.L_31 - .L_30)
.L_30:
        /*00bc*/ 	.word	0x00000000
        /*00c0*/ 	.short	0x0002
        /*00c2*/ 	.short	0x0010
        /*00c4*/ 	.byte	0x00, 0xf4, 0x21, 0x00


	//----- nvinfo : EIATTR_KPARAM_INFO
	.align		4
.L_31:
        /*00c8*/ 	.byte	0x04, 0x17
        /*00ca*/ 	.short	(.L_33 - .L_32)
.L_32:
        /*00cc*/ 	.word	0x00000000
        /*00d0*/ 	.short	0x0001
        /*00d2*/ 	.short	0x0008
        /*00d4*/ 	.byte	0x00, 0xf4, 0x21, 0x00


	//----- nvinfo : EIATTR_KPARAM_INFO
	.align		4
.L_33:
        /*00d8*/ 	.byte	0x04, 0x17
        /*00da*/ 	.short	(.L_35 - .L_34)
.L_34:
        /*00dc*/ 	.word	0x00000000
        /*00e0*/ 	.short	0x0000
        /*00e2*/ 	.short	0x0000
        /*00e4*/ 	.byte	0x00, 0xf4, 0x21, 0x00


	//----- nvinfo : EIATTR_SPARSE_MMA_MASK
	.align		4
.L_35:
        /*00e8*/ 	.byte	0x03, 0x50
        /*00ea*/ 	.short	0x0000


	//----- nvinfo : EIATTR_MAXREG_COUNT
	.align		4
        /*00ec*/ 	.byte	0x03, 0x1b
        /*00ee*/ 	.short	0x00ff


	//----- nvinfo : EIATTR_NUM_BARRIERS
	.align		4
        /*00f0*/ 	.byte	0x02, 0x4c
        /*00f2*/ 	.byte	0x01
	.zero		1


	//----- nvinfo : EIATTR_ANNOTATIONS
	.align		4
        /*00f4*/ 	.byte	0x04, 0x55
        /*00f6*/ 	.short	(.L_37 - .L_36)


	//   ....[0]....
.L_36:
        /*00f8*/ 	.word	0x00000001
        /*00fc*/ 	.byte	0xb0, 0x00, 0x00, 0x00, 0x01, 0x00, 0x00, 0x00, 0xb0, 0x19, 0x00, 0x00, 0x01, 0x00, 0x00, 0x00
        /* <DEDUP_REMOVED lines=22> */
        /*026c*/ 	.byte	0x30, 0x95, 0x00, 0x00


	//----- nvinfo : EIATTR_MERCURY_ISA_VERSION
	.align		4
.L_37:
        /*0270*/ 	.byte	0x03, 0x5f
        /*0272*/ 	.short	0x0101


	//----- nvinfo : EIATTR_EXIT_INSTR_OFFSETS
	.align		4
        /*0274*/ 	.byte	0x04, 0x1c
        /*0276*/ 	.short	(.L_39 - .L_38)


	//   ....[0]....
.L_38:
        /*0278*/ 	.word	0x0000dde0


	//   ....[1]....
        /*027c*/ 	.word	0x0000de00


	//----- nvinfo : EIATTR_REQNTID
	.align		4
.L_39:
        /*0280*/ 	.byte	0x04, 0x10
        /*0282*/ 	.short	(.L_41 - .L_40)
.L_40:
        /*0284*/ 	.word	0x00000080
        /*0288*/ 	.word	0x00000001
        /*028c*/ 	.word	0x00000001


	//----- nvinfo : EIATTR_CBANK_PARAM_SIZE
	.align		4
.L_41:
        /*0290*/ 	.byte	0x03, 0x19
        /*0292*/ 	.short	0x0050


	//----- nvinfo : EIATTR_PARAM_CBANK
	.align		4
        /*0294*/ 	.byte	0x04, 0x0a
        /*0296*/ 	.short	(.L_43 - .L_42)
	.align		4
.L_42:
        /*0298*/ 	.word	index@(.nv.constant0.matmul_kernel)
        /*029c*/ 	.short	0x0210
        /*029e*/ 	.short	0x0050


	//----- nvinfo : EIATTR_SW_WAR
	.align		4
.L_43:
        /*02a0*/ 	.byte	0x04, 0x36
        /*02a2*/ 	.short	(.L_45 - .L_44)
.L_44:
        /*02a4*/ 	.word	0x00000008
.L_45:


//--------------------- .nv.callgraph             --------------------------
	.section	.nv.callgraph,"",@"SHT_CUDA_CALLGRAPH"
	.align	4
	.sectionentsize	8
	.align		4
        /*0000*/ 	.word	0x00000000
	.align		4
        /*0004*/ 	.word	0xffffffff
	.align		4
        /*0008*/ 	.word	0x00000000
	.align		4
        /*000c*/ 	.word	0xfffffffe
	.align		4
        /*0010*/ 	.word	0x00000000
	.align		4
        /*0014*/ 	.word	0xfffffffd
	.align		4
        /*0018*/ 	.word	0x00000000
	.align		4
        /*001c*/ 	.word	0xfffffffc


//--------------------- .text.matmul_kernel       --------------------------
	.section	.text.matmul_kernel,"ax",@progbits
	.align	128
        .global         matmul_kernel
        .type           matmul_kernel,@function
        .size           matmul_kernel,(.L_x_3 - matmul_kernel)
        .other          matmul_kernel,@"STO_CUDA_ENTRY STV_DEFAULT"
matmul_kernel:
.text.matmul_kernel:
[----:B------:R-:W1:Y:S08]  /*0000*/  LDC R1, c[0x0][0x28] ;  /* 0x00000a00ff017b82 */ /* 0x000e700000000800 */
[----:B------:R-:W2:Y:S01]  /*0010*/  LDC.64 R2, c[0x0][0x228] ;  /* 0x00008a00ff027b82 */ /* 0x000ea20000000a00 */
[----:B-1----:R-:W-:Y:S01]  /*0020*/  VIADD R1, R1, 0xffffffa8 ;  /* 0xffffffa801017836 */ /* 0x002fe20000000000 */
[----:B------:R-:W1:Y:S01]  /*0030*/  S2R R5, SR_CTAID.X ;  /* 0x0000000000057919 */ /* 0x000e620000002500 */
[----:B------:R-:W-:Y:S01]  /*0040*/  ULDC.64 UR4, c[0x0][0x218] ;  /* 0x0000860000047ab9 */ /* 0x000fe20000000a00 */
[----:B------:R-:W-:Y:S01]  /*0050*/  ULDC UR6, c[0x0][0x240] ;  /* 0x0000900000067ab9 */ /* 0x000fe20000000800 */
[----:B------:R-:W-:Y:S01]  /*0060*/  ULDC.64 UR16, c[0x0][0x208] ;  /* 0x0000820000107ab9 */ /* 0x000fe20000000a00 */
[----:B------:R-:W3:Y:S02]  /*0070*/  S2R R153, SR_TID.X ;  /* 0x0000000000997919 */ /* 0x000ee40000002100 */
[----:B------:R-:W4:Y:S08]  /*0080*/  S2UR UR12, SR_CgaCtaId ;  /* 0x00000000000c79c3 */ /* 0x000f300000008800 */
[----:B------:R-:W5:Y:S01]  /*0090*/  LDC R186, c[0x0][0x230] ;  /* 0x00008c00ffba7b82 */ /* 0x000f620000000800 */
[----:B--2---:R-:W-:Y:S01]  /*00a0*/  IMAD.MOV.U32 R155, RZ, RZ, R3 ;  /* 0x000000ffff9b7224 */ /* 0x004fe200078e0003 */
[----:B------:R2:W-:Y:S01]  /*00b0*/  STL.64 [R1+0x50], R2 ;  /* 0x0000500201007387 */ /* 0x0005e20000100a00 */
[----:B------:R-:W-:-:S02]  /*00c0*/  IMAD.MOV.U32 R152, RZ, RZ, R2 ;  /* 0x000000ffff987224 */ /* 0x000fc400078e0002 */
[----:B------:R-:W-:Y:S01]  /*00d0*/  VIADD R0, R155, 0x7f ;  /* 0x0000007f9b007836 */ /* 0x000fe20000000000 */
[----:B-1----:R-:W-:-:S04]  /*00e0*/  IABS R8, R5 ;  /* 0x0000000500087213 */ /* 0x002fc80000000000 */
[----:B--2---:R-:W-:Y:S02]  /*00f0*/  SHF.R.S32.HI R3, RZ, 0x1f, R0 ;  /* 0x0000001fff037819 */ /* 0x004fe40000011400 */
[----:B---3--:R-:W-:Y:S01]  /*0100*/  LOP3.LUT R199, R153, 0x1f, RZ, 0xc0, !PT ;  /* 0x0000001f99c77812 */ /* 0x008fe200078ec0ff */
[----:B-----5:R-:W-:Y:S01]  /*0110*/  VIADD R190, R186, 0xffffffa0 ;  /* 0xffffffa0babe7836 */ /* 0x020fe20000000000 */
[----:B------:R-:W-:-:S04]  /*0120*/  LEA.HI R3, R3, R0, RZ, 0x7 ;  /* 0x0000000003037211 */ /* 0x000fc800078f38ff */
[----:B------:R-:W-:-:S05]  /*0130*/  SHF.R.S32.HI R3, RZ, 0x7, R3 ;  /* 0x00000007ff037819 */ /* 0x000fca0000011403 */
[----:B------:R-:W-:-:S05]  /*0140*/  IMAD.SHL.U32 R4, R3, 0x8, RZ ;  /* 0x0000000803047824 */ /* 0x000fca00078e00ff */
[-C--:B------:R-:W-:Y:S02]  /*0150*/  IABS R7, R4.reuse ;  /* 0x0000000400077213 */ /* 0x080fe40000000000 */
[----:B------:R-:W-:Y:S02]  /*0160*/  IABS R10, R4 ;  /* 0x00000004000a7213 */ /* 0x000fe40000000000 */
[----:B------:R-:W1:Y:S08]  /*0170*/  I2F.RP R0, R7 ;  /* 0x0000000700007306 */ /* 0x000e700000209400 */
[----:B-1----:R-:W1:Y:S02]  /*0180*/  MUFU.RCP R0, R0 ;  /* 0x0000000000007308 */ /* 0x002e640000001000 */
[----:B-1----:R-:W-:-:S02]  /*0190*/  VIADD R2, R0, 0xffffffe ;  /* 0x0ffffffe00027836 */ /* 0x002fc40000000000 */
[----:B------:R-:W-:-:S04]  /*01a0*/  IMAD.MOV R0, RZ, RZ, -R10 ;  /* 0x000000ffff007224 */ /* 0x000fc800078e0a0a */
[----:B------:R1:W2:Y:S02]  /*01b0*/  F2I.FTZ.U32.TRUNC.NTZ R3, R2 ;  /* 0x0000000200037305 */ /* 0x0002a4000021f000 */
[----:B-1----:R-:W-:Y:S02]  /*01c0*/  IMAD.MOV.U32 R2, RZ, RZ, RZ ;  /* 0x000000ffff027224 */ /* 0x002fe400078e00ff */
[----:B--2---:R-:W-:-:S04]  /*01d0*/  IMAD.MOV R6, RZ, RZ, -R3 ;  /* 0x000000ffff067224 */ /* 0x004fc800078e0a03 */
[----:B------:R-:W-:Y:S02]  /*01e0*/  IMAD R9, R6, R7, RZ ;  /* 0x0000000706097224 */ /* 0x000fe400078e02ff */
[----:B------:R-:W-:Y:S02]  /*01f0*/  IMAD.MOV.U32 R6, RZ, RZ, R8 ;  /* 0x000000ffff067224 */ /* 0x000fe400078e0008 */
[----:B------:R-:W-:Y:S01]  /*0200*/  IMAD.HI.U32 R3, R3, R9, R2 ;  /* 0x0000000903037227 */ /* 0x000fe200078e0002 */
[----:B------:R-:W-:-:S04]  /*0210*/  SHF.R.U32.HI R9, RZ, 0x5, R153 ;  /* 0x00000005ff097819 */ /* 0x000fc80000011699 */
[----:B------:R-:W-:Y:S01]  /*0220*/  SGXT.U32 R9, R9, 0x2 ;  /* 0x000000020909781a */ /* 0x000fe20000000000 */
[----:B------:R-:W-:-:S04]  /*0230*/  IMAD.HI.U32 R3, R3, R6, RZ ;  /* 0x0000000603037227 */ /* 0x000fc800078e00ff */
[----:B------:R-:W-:-:S05]  /*0240*/  IMAD R0, R3, R0, R6 ;  /* 0x0000000003007224 */ /* 0x000fca00078e0206 */
[----:B------:R-:W-:-:S13]  /*0250*/  ISETP.GT.U32.AND P1, PT, R7, R0, PT ;  /* 0x000000000700720c */ /* 0x000fda0003f24070 */
[----:B------:R-:W-:Y:S02]  /*0260*/  @!P1 IMAD.IADD R0, R0, 0x1, -R7 ;  /* 0x0000000100009824 */ /* 0x000fe400078e0a07 */
[----:B------:R-:W-:Y:S01]  /*0270*/  @!P1 VIADD R3, R3, 0x1 ;  /* 0x0000000103039836 */ /* 0x000fe20000000000 */
[----:B------:R-:W-:Y:S02]  /*0280*/  ISETP.NE.AND P1, PT, R4, RZ, PT ;  /* 0x000000ff0400720c */ /* 0x000fe40003f25270 */
[----:B------:R-:W-:Y:S02]  /*0290*/  ISETP.GE.U32.AND P0, PT, R0, R7, PT ;  /* 0x000000070000720c */ /* 0x000fe40003f06070 */
[----:B------:R-:W-:-:S04]  /*02a0*/  LOP3.LUT R0, R5, R4, RZ, 0x3c, !PT ;  /* 0x0000000405007212 */ /* 0x000fc800078e3cff */
[----:B------:R-:W-:Y:S01]  /*02b0*/  ISETP.GE.AND P2, PT, R0, RZ, PT ;  /* 0x000000ff0000720c */ /* 0x000fe20003f46270 */
[----:B------:R-:W-:-:S06]  /*02c0*/  VIADD R0, R152, 0x7f ;  /* 0x0000007f98007836 */ /* 0x000fcc0000000000 */
[----:B------:R-:W-:-:S04]  /*02d0*/  @P0 VIADD R3, R3, 0x1 ;  /* 0x0000000103030836 */ /* 0x000fc80000000000 */
[----:B------:R-:W-:Y:S01]  /*02e0*/  IMAD.MOV.U32 R2, RZ, RZ, R3 ;  /* 0x000000ffff027224 */ /* 0x000fe200078e0003 */
[----:B------:R-:W-:-:S03]  /*02f0*/  SHF.R.S32.HI R3, RZ, 0x1f, R0 ;  /* 0x0000001fff037819 */ /* 0x000fc60000011400 */
[----:B------:R-:W-:Y:S01]  /*0300*/  @!P2 IMAD.MOV R2, RZ, RZ, -R2 ;  /* 0x000000ffff02a224 */ /* 0x000fe200078e0a02 */
[----:B------:R-:W-:Y:S02]  /*0310*/  @!P1 LOP3.LUT R2, RZ, R4, RZ, 0x33, !PT ;  /* 0x00000004ff029212 */ /* 0x000fe400078e33ff */
[----:B------:R-:W-:-:S03]  /*0320*/  LEA.HI R3, R3, R0, RZ, 0x7 ;  /* 0x0000000003037211 */ /* 0x000fc600078f38ff */
[----:B------:R-:W-:Y:S02]  /*0330*/  IMAD.SHL.U32 R14, R2, 0x8, RZ ;  /* 0x00000008020e7824 */ /* 0x000fe400078e00ff */
[----:B------:R-:W-:-:S03]  /*0340*/  IMAD.MOV R2, RZ, RZ, -R2 ;  /* 0x000000ffff027224 */ /* 0x000fc600078e0a02 */
[----:B------:R-:W-:Y:S01]  /*0350*/  LEA.HI.SX32 R3, R3, -R14, 0x19 ;  /* 0x8000000e03037211 */ /* 0x000fe200078fcaff */
[----:B------:R-:W-:Y:S01]  /*0360*/  IMAD R16, R4, R2, R5 ;  /* 0x0000000204107224 */ /* 0x000fe200078e0205 */
[----:B------:R-:W-:Y:S01]  /*0370*/  IABS R4, R155 ;  /* 0x0000009b00047213 */ /* 0x000fe20000000000 */
[----:B------:R-:W-:Y:S01]  /*0380*/  IMAD.MOV.U32 R2, RZ, RZ, RZ ;  /* 0x000000ffff027224 */ /* 0x000fe200078e00ff */
[----:B------:R-:W-:-:S04]  /*0390*/  VIMNMX R15, R3, 0x8, PT ;  /* 0x00000008030f7848 */ /* 0x000fc80003fe0100 */
[-C--:B------:R-:W-:Y:S02]  /*03a0*/  IABS R7, R15.reuse ;  /* 0x0000000f00077213 */ /* 0x080fe40000000000 */
[----:B------:R-:W-:Y:S02]  /*03b0*/  IABS R8, R15 ;  /* 0x0000000f00087213 */ /* 0x000fe40000000000 */
[----:B------:R-:W1:Y:S08]  /*03c0*/  I2F.RP R0, R7 ;  /* 0x0000000700007306 */ /* 0x000e700000209400 */
[----:B-1----:R-:W1:Y:S02]  /*03d0*/  MUFU.RCP R0, R0 ;  /* 0x0000000000007308 */ /* 0x002e640000001000 */
[----:B-1----:R-:W-:-:S02]  /*03e0*/  VIADD R3, R0, 0xffffffe ;  /* 0x0ffffffe00037836 */ /* 0x002fc40000000000 */
[----:B------:R-:W-:-:S04]  /*03f0*/  IMAD.MOV R0, RZ, RZ, -R8 ;  /* 0x000000ffff007224 */ /* 0x000fc800078e0a08 */
[----:B------:R-:W1:Y:S08]  /*0400*/  I2F.RP R8, R4 ;  /* 0x0000000400087306 */ /* 0x000e700000209400 */
[----:B------:R-:W2:Y:S08]  /*0410*/  F2I.FTZ.U32.TRUNC.NTZ R3, R3 ;  /* 0x0000000300037305 */ /* 0x000eb0000021f000 */
[----:B-1----:R-:W1:Y:S01]  /*0420*/  MUFU.RCP R8, R8 ;  /* 0x0000000800087308 */ /* 0x002e620000001000 */
[----:B--2---:R-:W-:-:S04]  /*0430*/  IMAD.MOV R6, RZ, RZ, -R3 ;  /* 0x000000ffff067224 */ /* 0x004fc800078e0a03 */
[----:B------:R-:W-:Y:S01]  /*0440*/  IMAD R5, R6, R7, RZ ;  /* 0x0000000706057224 */ /* 0x000fe200078e02ff */
[----:B------:R-:W-:-:S03]  /*0450*/  IABS R6, R16 ;  /* 0x0000001000067213 */ /* 0x000fc60000000000 */
[----:B------:R-:W-:Y:S01]  /*0460*/  IMAD.HI.U32 R2, R3, R5, R2 ;  /* 0x0000000503027227 */ /* 0x000fe200078e0002 */
[----:B------:R-:W-:-:S03]  /*0470*/  IABS R5, R152 ;  /* 0x0000009800057213 */ /* 0x000fc60000000000 */
[----:B------:R-:W-:Y:S02]  /*0480*/  IMAD.MOV.U32 R3, RZ, RZ, R6 ;  /* 0x000000ffff037224 */ /* 0x000fe400078e0006 */
[----:B-1----:R-:W-:Y:S02]  /*0490*/  VIADD R6, R8, 0xffffffe ;  /* 0x0ffffffe08067836 */ /* 0x002fe40000000000 */
[----:B------:R-:W-:-:S04]  /*04a0*/  IMAD.HI.U32 R2, R2, R3, RZ ;  /* 0x0000000302027227 */ /* 0x000fc800078e00ff */
[----:B------:R-:W-:Y:S02]  /*04b0*/  IMAD R0, R2, R0, R3 ;  /* 0x0000000002007224 */ /* 0x000fe400078e0203 */
[----:B------:R-:W1:Y:S03]  /*04c0*/  I2F.RP R3, R5 ;  /* 0x0000000500037306 */ /* 0x000e660000209400 */
[----:B------:R-:W-:-:S05]  /*04d0*/  ISETP.GT.U32.AND P1, PT, R7, R0, PT ;  /* 0x000000000700720c */ /* 0x000fca0003f24070 */
[----:B-1----:R-:W1:Y:S08]  /*04e0*/  MUFU.RCP R3, R3 ;  /* 0x0000000300037308 */ /* 0x002e700000001000 */
[----:B------:R-:W-:Y:S02]  /*04f0*/  @!P1 IMAD.IADD R0, R0, 0x1, -R7 ;  /* 0x0000000100009824 */ /* 0x000fe400078e0a07 */
[----:B------:R-:W-:Y:S01]  /*0500*/  @!P1 VIADD R2, R2, 0x1 ;  /* 0x0000000102029836 */ /* 0x000fe20000000000 */
[----:B------:R-:W-:-:S02]  /*0510*/  ISETP.NE.AND P1, PT, R15, RZ, PT ;  /* 0x000000ff0f00720c */ /* 0x000fc40003f25270 */
[----:B------:R-:W-:Y:S02]  /*0520*/  ISETP.GE.U32.AND P0, PT, R0, R7, PT ;  /* 0x000000070000720c */ /* 0x000fe40003f06070 */
[----:B------:R-:W-:Y:S01]  /*0530*/  LOP3.LUT R0, R16, R15, RZ, 0x3c, !PT ;  /* 0x0000000f10007212 */ /* 0x000fe200078e3cff */
[----:B------:R2:W3:Y:S03]  /*0540*/  F2I.FTZ.U32.TRUNC.NTZ R7, R6 ;  /* 0x0000000600077305 */ /* 0x0004e6000021f000 */
[----:B------:R-:W-:Y:S01]  /*0550*/  ISETP.GE.AND P2, PT, R0, RZ, PT ;  /* 0x000000ff0000720c */ /* 0x000fe20003f46270 */
[----:B--2---:R-:W-:-:S06]  /*0560*/  IMAD.MOV.U32 R6, RZ, RZ, RZ ;  /* 0x000000ffff067224 */ /* 0x004fcc00078e00ff */
[----:B------:R-:W-:-:S04]  /*0570*/  @P0 VIADD R2, R2, 0x1 ;  /* 0x0000000102020836 */ /* 0x000fc80000000000 */
[----:B------:R-:W-:Y:S02]  /*0580*/  IMAD.MOV.U32 R17, RZ, RZ, R2 ;  /* 0x000000ffff117224 */ /* 0x000fe400078e0002 */
[----:B-1----:R-:W-:Y:S02]  /*0590*/  VIADD R2, R3, 0xffffffe ;  /* 0x0ffffffe03027836 */ /* 0x002fe40000000000 */
[----:B------:R-:W-:Y:S01]  /*05a0*/  @!P2 IMAD.MOV R17, RZ, RZ, -R17 ;  /* 0x000000ffff11a224 */ /* 0x000fe200078e0a11 */
[----:B------:R-:W-:Y:S01]  /*05b0*/  @!P1 LOP3.LUT R17, RZ, R15, RZ, 0x33, !PT ;  /* 0x0000000fff119212 */ /* 0x000fe200078e33ff */
[----:B------:R-:W1:Y:S01]  /*05c0*/  F2I.FTZ.U32.TRUNC.NTZ R3, R2 ;  /* 0x0000000200037305 */ /* 0x000e62000021f000 */
[----:B---3--:R-:W-:-:S03]  /*05d0*/  IMAD.MOV R11, RZ, RZ, -R7 ;  /* 0x000000ffff0b7224 */ /* 0x008fc600078e0a07 */
[----:B------:R-:W-:Y:S02]  /*05e0*/  IMAD.SHL.U32 R0, R17, 0x80, RZ ;  /* 0x0000008011007824 */ /* 0x000fe400078e00ff */
[----:B------:R-:W-:-:S03]  /*05f0*/  IMAD R11, R11, R4, RZ ;  /* 0x000000040b0b7224 */ /* 0x000fc600078e02ff */
[----:B------:R-:W-:Y:S01]  /*0600*/  LOP3.LUT R9, R0, R9, RZ, 0xfc, !PT ;  /* 0x0000000900097212 */ /* 0x000fe200078efcff */
[----:B------:R-:W-:-:S03]  /*0610*/  IMAD.HI.U32 R7, R7, R11, R6 ;  /* 0x0000000b07077227 */ /* 0x000fc600078e0006 */
[C---:B------:R-:W-:Y:S02]  /*0620*/  LOP3.LUT R18, R9.reuse, 0x7c, RZ, 0xfc, !PT ;  /* 0x0000007c09127812 */ /* 0x040fe400078efcff */
[----:B------:R-:W-:Y:S01]  /*0630*/  IABS R8, R9 ;  /* 0x0000000900087213 */ /* 0x000fe20000000000 */
[----:B-1----:R-:W-:Y:S01]  /*0640*/  IMAD.MOV R10, RZ, RZ, -R3 ;  /* 0x000000ffff0a7224 */ /* 0x002fe200078e0a03 */
[----:B------:R-:W-:Y:S02]  /*0650*/  LOP3.LUT R19, R9, 0x4, RZ, 0xfc, !PT ;  /* 0x0000000409137812 */ /* 0x000fe400078efcff */
[----:B------:R-:W-:Y:S01]  /*0660*/  IABS R21, R18 ;  /* 0x0000001200157213 */ /* 0x000fe20000000000 */
[----:B------:R-:W-:Y:S01]  /*0670*/  IMAD.HI.U32 R2, R7, R8, RZ ;  /* 0x0000000807027227 */ /* 0x000fe200078e00ff */
[----:B------:R-:W-:Y:S02]  /*0680*/  IABS R12, R19 ;  /* 0x00000013000c7213 */ /* 0x000fe40000000000 */
[----:B------:R-:W-:Y:S01]  /*0690*/  LOP3.LUT R20, R9, 0xc, RZ, 0xfc, !PT ;  /* 0x0000000c09147812 */ /* 0x000fe200078efcff */
[----:B------:R-:W-:Y:S01]  /*06a0*/  IMAD.HI.U32 R6, R7, R21, RZ ;  /* 0x0000001507067227 */ /* 0x000fe200078e00ff */
[----:B------:R-:W-:-:S02]  /*06b0*/  ISETP.GE.AND P3, PT, R19, RZ, PT ;  /* 0x000000ff1300720c */ /* 0x000fc40003f66270 */
[C---:B------:R-:W-:Y:S01]  /*06c0*/  LOP3.LUT R24, R9.reuse, 0x74, RZ, 0xfc, !PT ;  /* 0x0000007409187812 */ /* 0x040fe200078efcff */
[----:B------:R-:W-:Y:S01]  /*06d0*/  IMAD.MOV R13, RZ, RZ, -R2 ;  /* 0x000000ffff0d7224 */ /* 0x000fe200078e0a02 */
[----:B------:R-:W-:Y:S01]  /*06e0*/  LOP3.LUT R22, R9, 0x70, RZ, 0xfc, !PT ;  /* 0x0000007009167812 */ /* 0x000fe200078efcff */
[----:B------:R-:W-:Y:S01]  /*06f0*/  IMAD R11, R10, R5, RZ ;  /* 0x000000050a0b7224 */ /* 0x000fe200078e02ff */
[----:B------:R-:W-:Y:S01]  /*0700*/  IABS R69, R24 ;  /* 0x0000001800457213 */ /* 0x000fe20000000000 */
[----:B------:R-:W-:Y:S01]  /*0710*/  IMAD.MOV.U32 R2, RZ, RZ, RZ ;  /* 0x000000ffff027224 */ /* 0x000fe200078e00ff */
[----:B------:R-:W-:Y:S01]  /*0720*/  IABS R67, R22 ;  /* 0x0000001600437213 */ /* 0x000fe20000000000 */
[----:B------:R-:W-:Y:S02]  /*0730*/  IMAD.MOV.U32 R10, RZ, RZ, R12 ;  /* 0x000000ffff0a7224 */ /* 0x000fe400078e000c */
[----:B------:R-:W-:Y:S02]  /*0740*/  IMAD.MOV R12, RZ, RZ, -R6 ;  /* 0x000000ffff0c7224 */ /* 0x000fe400078e0a06 */
[----:B------:R-:W-:-:S04]  /*0750*/  IMAD.HI.U32 R6, R3, R11, R2 ;  /* 0x0000000b03067227 */ /* 0x000fc800078e0002 */
[----:B------:R-:W-:-:S04]  /*0760*/  IMAD.HI.U32 R2, R7, R10, RZ ;  /* 0x0000000a07027227 */ /* 0x000fc800078e00ff */
[C---:B------:R-:W-:Y:S02]  /*0770*/  IMAD R3, R4.reuse, R13, R8 ;  /* 0x0000000d04037224 */ /* 0x040fe400078e0208 */
[C---:B------:R-:W-:Y:S01]  /*0780*/  IMAD R21, R4.reuse, R12, R21 ;  /* 0x0000000c04157224 */ /* 0x040fe200078e0215 */
[----:B------:R-:W-:Y:S01]  /*0790*/  LOP3.LUT R12, R9, 0x8, RZ, 0xfc, !PT ;  /* 0x00000008090c7812 */ /* 0x000fe200078efcff */
[----:B------:R-:W-:Y:S01]  /*07a0*/  IMAD.MOV R13, RZ, RZ, -R2 ;  /* 0x000000ffff0d7224 */ /* 0x000fe200078e0a02 */
[C---:B------:R-:W-:Y:S01]  /*07b0*/  ISETP.GT.U32.AND P2, PT, R4.reuse, R3, PT ;  /* 0x000000030400720c */ /* 0x040fe20003f44070 */
[----:B------:R-:W-:Y:S01]  /*07c0*/  IMAD.MOV R8, RZ, RZ, -R17 ;  /* 0x000000ffff087224 */ /* 0x000fe200078e0a11 */
[----:B------:R-:W-:Y:S01]  /*07d0*/  IABS R11, R12 ;  /* 0x0000000c000b7213 */ /* 0x000fe20000000000 */
[C---:B------:R-:W-:Y:S01]  /*07e0*/  IMAD R13, R4.reuse, R13, R10 ;  /* 0x0000000d040d7224 */ /* 0x040fe200078e020a */
[C---:B------:R-:W-:Y:S01]  /*07f0*/  ISETP.GT.U32.AND P0, PT, R4.reuse, R21, PT ;  /* 0x000000150400720c */ /* 0x040fe20003f04070 */
[----:B------:R-:W-:Y:S01]  /*0800*/  IMAD R2, R15, R8, R16 ;  /* 0x000000080f027224 */ /* 0x000fe200078e0210 */
[----:B------:R-:W-:Y:S01]  /*0810*/  IABS R17, R20 ;  /* 0x0000001400117213 */ /* 0x000fe20000000000 */
[----:B------:R-:W-:Y:S01]  /*0820*/  IMAD.MOV.U32 R15, RZ, RZ, R11 ;  /* 0x000000ffff0f7224 */ /* 0x000fe200078e000b */
[----:B------:R-:W-:Y:S01]  /*0830*/  ISETP.GT.U32.AND P5, PT, R4, R13, PT ;  /* 0x0000000d0400720c */ /* 0x000fe20003fa4070 */
[----:B------:R-:W-:Y:S01]  /*0840*/  IMAD.IADD R2, R14, 0x1, R2 ;  /* 0x000000010e027824 */ /* 0x000fe200078e0202 */
[----:B------:R-:W-:Y:S01]  /*0850*/  LOP3.LUT R11, R9, 0x10, RZ, 0xfc, !PT ;  /* 0x00000010090b7812 */ /* 0x000fe200078efcff */
[----:B------:R-:W-:Y:S01]  /*0860*/  IMAD.HI.U32 R8, R7, R15, RZ ;  /* 0x0000000f07087227 */ /* 0x000fe200078e00ff */
[----:B------:R-:W-:-:S02]  /*0870*/  LOP3.LUT R14, R9, 0x14, RZ, 0xfc, !PT ;  /* 0x00000014090e7812 */ /* 0x000fc400078efcff */
[----:B------:R-:W-:Y:S01]  /*0880*/  IABS R19, R11 ;  /* 0x0000000b00137213 */ /* 0x000fe20000000000 */
[----:B------:R-:W-:Y:S01]  /*0890*/  IMAD.MOV R8, RZ, RZ, -R8 ;  /* 0x000000ffff087224 */ /* 0x000fe200078e0a08 */
[----:B------:R-:W-:Y:S01]  /*08a0*/  ISETP.GE.AND P1, PT, R12, RZ, PT ;  /* 0x000000ff0c00720c */ /* 0x000fe20003f26270 */
[--C-:B------:R-:W-:Y:S01]  /*08b0*/  @!P2 IMAD.IADD R3, R3, 0x1, -R4.reuse ;  /* 0x000000010303a824 */ /* 0x100fe200078e0a04 */
[----:B------:R-:W-:Y:S01]  /*08c0*/  IABS R12, R14 ;  /* 0x0000000e000c7213 */ /* 0x000fe20000000000 */
[--C-:B------:R-:W-:Y:S01]  /*08d0*/  @!P0 IMAD.IADD R21, R21, 0x1, -R4.reuse ;  /* 0x0000000115158824 */ /* 0x100fe200078e0a04 */
[----:B------:R-:W-:Y:S01]  /*08e0*/  LOP3.LUT R16, R9, 0x18, RZ, 0xfc, !PT ;  /* 0x0000001809107812 */ /* 0x000fe200078efcff */
[C---:B------:R-:W-:Y:S01]  /*08f0*/  IMAD R15, R4.reuse, R8, R15 ;  /* 0x00000008040f7224 */ /* 0x040fe200078e020f */
[C---:B------:R-:W-:Y:S01]  /*0900*/  ISETP.GT.U32.AND P6, PT, R4.reuse, R3, PT ;  /* 0x000000030400720c */ /* 0x040fe20003fc4070 */
[----:B------:R-:W-:Y:S01]  /*0910*/  @!P5 IMAD.IADD R13, R13, 0x1, -R4 ;  /* 0x000000010d0dd824 */ /* 0x000fe200078e0a04 */
[C---:B------:R-:W-:Y:S01]  /*0920*/  ISETP.GT.U32.AND P4, PT, R4.reuse, R21, PT ;  /* 0x000000150400720c */ /* 0x040fe20003f84070 */
[----:B------:R-:W-:Y:S01]  /*0930*/  IMAD.HI.U32 R10, R7, R17, RZ ;  /* 0x00000011070a7227 */ /* 0x000fe200078e00ff */
[----:B------:R-:W-:-:S02]  /*0940*/  ISETP.GT.U32.AND P2, PT, R4, R15, PT ;  /* 0x0000000f0400720c */ /* 0x000fc40003f44070 */
[----:B------:R-:W-:Y:S01]  /*0950*/  ISETP.GT.U32.AND P5, PT, R4, R13, PT ;  /* 0x0000000d0400720c */ /* 0x000fe20003fa4070 */
[----:B------:R-:W-:Y:S01]  /*0960*/  IMAD.MOV R10, RZ, RZ, -R10 ;  /* 0x000000ffff0a7224 */ /* 0x000fe200078e0a0a */
[----:B------:R-:W-:Y:S01]  /*0970*/  IABS R23, R16 ;  /* 0x0000001000177213 */ /* 0x000fe20000000000 */
[----:B------:R-:W-:Y:S01]  /*0980*/  IMAD.HI.U32 R8, R7, R19, RZ ;  /* 0x0000001307087227 */ /* 0x000fe200078e00ff */
[----:B------:R-:W-:Y:S02]  /*0990*/  ISETP.GE.AND P0, PT, R20, RZ, PT ;  /* 0x000000ff1400720c */ /* 0x000fe40003f06270 */
[----:B------:R-:W-:Y:S01]  /*09a0*/  LOP3.LUT R20, R9, 0x30, RZ, 0xfc, !PT ;  /* 0x0000003009147812 */ /* 0x000fe200078efcff */
[C---:B------:R-:W-:Y:S02]  /*09b0*/  IMAD R17, R4.reuse, R10, R17 ;  /* 0x0000000a04117224 */ /* 0x040fe400078e0211 */
[----:B------:R-:W-:Y:S01]  /*09c0*/  @!P6 IMAD.IADD R3, R3, 0x1, -R4 ;  /* 0x000000010303e824 */ /* 0x000fe200078e0a04 */
[----:B------:R-:W-:Y:S01]  /*09d0*/  IABS R35, R20 ;  /* 0x0000001400237213 */ /* 0x000fe20000000000 */
[----:B------:R-:W-:Y:S01]  /*09e0*/  IMAD.MOV R10, RZ, RZ, -R8 ;  /* 0x000000ffff0a7224 */ /* 0x000fe200078e0a08 */
[----:B------:R-:W-:Y:S01]  /*09f0*/  ISETP.GT.U32.AND P6, PT, R4, R17, PT ;  /* 0x000000110400720c */ /* 0x000fe20003fc4070 */
[----:B------:R-:W-:-:S04]  /*0a00*/  IMAD.HI.U32 R8, R7, R12, RZ ;  /* 0x0000000c07087227 */ /* 0x000fc800078e00ff */
[--C-:B------:R-:W-:Y:S01]  /*0a10*/  @!P4 IMAD.IADD R21, R21, 0x1, -R4.reuse ;  /* 0x000000011515c824 */ /* 0x100fe200078e0a04 */
[----:B------:R-:W-:Y:S01]  /*0a20*/  ISETP.GE.AND P4, PT, R9, RZ, PT ;  /* 0x000000ff0900720c */ /* 0x000fe20003f86270 */
[--C-:B------:R-:W-:Y:S01]  /*0a30*/  @!P5 IMAD.IADD R13, R13, 0x1, -R4.reuse ;  /* 0x000000010d0dd824 */ /* 0x100fe200078e0a04 */
[----:B------:R-:W-:Y:S01]  /*0a40*/  ISETP.GE.AND P5, PT, R18, RZ, PT ;  /* 0x000000ff1200720c */ /* 0x000fe20003fa6270 */
[----:B------:R-:W-:Y:S01]  /*0a50*/  @!P2 IMAD.IADD R15, R15, 0x1, -R4 ;  /* 0x000000010f0fa824 */ /* 0x000fe200078e0a04 */
[----:B------:R-:W-:Y:S01]  /*0a60*/  ISETP.GE.AND P2, PT, R11, RZ, PT ;  /* 0x000000ff0b00720c */ /* 0x000fe20003f46270 */
[----:B------:R-:W-:Y:S01]  /*0a70*/  IMAD.MOV.U32 R11, RZ, RZ, R3 ;  /* 0x000000ffff0b7224 */ /* 0x000fe200078e0003 */
[C---:B------:R-:W-:Y:S01]  /*0a80*/  LOP3.LUT R18, R9.reuse, 0x20, RZ, 0xfc, !PT ;  /* 0x0000002009127812 */ /* 0x040fe200078efcff */
[----:B------:R-:W-:Y:S02]  /*0a90*/  IMAD.MOV R3, RZ, RZ, -R8 ;  /* 0x000000ffff037224 */ /* 0x000fe400078e0a08 */
[C---:B------:R-:W-:Y:S01]  /*0aa0*/  IMAD R19, R4.reuse, R10, R19 ;  /* 0x0000000a04137224 */ /* 0x040fe200078e0213 */
[----:B------:R-:W-:Y:S01]  /*0ab0*/  IABS R27, R18 ;  /* 0x00000012001b7213 */ /* 0x000fe20000000000 */
[----:B------:R-:W-:Y:S01]  /*0ac0*/  IMAD R3, R4, R3, R12 ;  /* 0x0000000304037224 */ /* 0x000fe200078e020c */
[----:B------:R-:W-:Y:S01]  /*0ad0*/  LOP3.LUT R12, R9, 0x1c, RZ, 0xfc, !PT ;  /* 0x0000001c090c7812 */ /* 0x000fe200078efcff */
[----:B------:R-:W-:-:S02]  /*0ae0*/  IMAD.MOV.U32 R73, RZ, RZ, R21 ;  /* 0x000000ffff497224 */ /* 0x000fc400078e0015 */
[----:B------:R-:W-:Y:S01]  /*0af0*/  @!P3 IMAD.MOV R13, RZ, RZ, -R13 ;  /* 0x000000ffff0db224 */ /* 0x000fe200078e0a0d */
[C---:B------:R-:W-:Y:S01]  /*0b00*/  ISETP.GT.U32.AND P3, PT, R4.reuse, R3, PT ;  /* 0x000000030400720c */ /* 0x040fe20003f64070 */
[----:B------:R-:W-:Y:S01]  /*0b10*/  @!P6 IMAD.IADD R17, R17, 0x1, -R4 ;  /* 0x000000011111e824 */ /* 0x000fe200078e0a04 */
[----:B------:R-:W-:Y:S01]  /*0b20*/  IABS R25, R12 ;  /* 0x0000000c00197213 */ /* 0x000fe20000000000 */
[----:B------:R-:W-:Y:S01]  /*0b30*/  @!P4 IMAD.MOV R11, RZ, RZ, -R11 ;  /* 0x000000ffff0bc224 */ /* 0x000fe200078e0a0b */
[C---:B------:R-:W-:Y:S01]  /*0b40*/  ISETP.GT.U32.AND P4, PT, R4.reuse, R15, PT ;  /* 0x0000000f0400720c */ /* 0x040fe20003f84070 */
[----:B------:R-:W-:Y:S01]  /*0b50*/  @!P5 IMAD.MOV R73, RZ, RZ, -R73 ;  /* 0x000000ffff49d224 */ /* 0x000fe200078e0a49 */
[C---:B------:R-:W-:Y:S01]  /*0b60*/  ISETP.GT.U32.AND P5, PT, R4.reuse, R19, PT ;  /* 0x000000130400720c */ /* 0x040fe20003fa4070 */
[----:B------:R-:W-:Y:S01]  /*0b70*/  IMAD.HI.U32 R10, R7, R23, RZ ;  /* 0x00000017070a7227 */ /* 0x000fe200078e00ff */
[----:B------:R-:W-:-:S03]  /*0b80*/  ISETP.GT.U32.AND P6, PT, R4, R17, PT ;  /* 0x000000110400720c */ /* 0x000fc60003fc4070 */
[----:B------:R-:W-:Y:S02]  /*0b90*/  IMAD.MOV R10, RZ, RZ, -R10 ;  /* 0x000000ffff0a7224 */ /* 0x000fe400078e0a0a */
[--C-:B------:R-:W-:Y:S02]  /*0ba0*/  @!P3 IMAD.IADD R3, R3, 0x1, -R4.reuse ;  /* 0x000000010303b824 */ /* 0x100fe400078e0a04 */
[C---:B------:R-:W-:Y:S02]  /*0bb0*/  IMAD R23, R4.reuse, R10, R23 ;  /* 0x0000000a04177224 */ /* 0x040fe400078e0217 */
[--C-:B------:R-:W-:Y:S01]  /*0bc0*/  @!P4 IMAD.IADD R15, R15, 0x1, -R4.reuse ;  /* 0x000000010f0fc824 */ /* 0x100fe200078e0a04 */
[----:B------:R-:W-:Y:S01]  /*0bd0*/  ISETP.GT.U32.AND P3, PT, R4, R3, PT ;  /* 0x000000030400720c */ /* 0x000fe20003f64070 */
[----:B------:R-:W-:Y:S01]  /*0be0*/  @!P5 IMAD.IADD R19, R19, 0x1, -R4 ;  /* 0x000000011313d824 */ /* 0x000fe200078e0a04 */
[----:B------:R-:W-:Y:S01]  /*0bf0*/  ISETP.GE.AND P4, PT, R14, RZ, PT ;  /* 0x000000ff0e00720c */ /* 0x000fe20003f86270 */
[----:B------:R-:W-:Y:S01]  /*0c00*/  IMAD.HI.U32 R8, R7, R25, RZ ;  /* 0x0000001907087227 */ /* 0x000fe200078e00ff */
[----:B------:R-:W-:-:S02]  /*0c10*/  LOP3.LUT R14, R9, 0x24, RZ, 0xfc, !PT ;  /* 0x00000024090e7812 */ /* 0x000fc400078efcff */
[----:B------:R-:W-:Y:S01]  /*0c20*/  ISETP.GE.AND P5, PT, R16, RZ, PT ;  /* 0x000000ff1000720c */ /* 0x000fe20003fa6270 */
[----:B------:R-:W-:Y:S01]  /*0c30*/  @!P6 IMAD.IADD R17, R17, 0x1, -R4 ;  /* 0x000000011111e824 */ /* 0x000fe200078e0a04 */
[C---:B------:R-:W-:Y:S01]  /*0c40*/  ISETP.GT.U32.AND P6, PT, R4.reuse, R23, PT ;  /* 0x000000170400720c */ /* 0x040fe20003fc4070 */
[----:B------:R-:W-:Y:S01]  /*0c50*/  @!P1 IMAD.MOV R15, RZ, RZ, -R15 ;  /* 0x000000ffff0f9224 */ /* 0x000fe200078e0a0f */
[----:B------:R-:W-:Y:S01]  /*0c60*/  ISETP.GT.U32.AND P1, PT, R4, R19, PT ;  /* 0x000000130400720c */ /* 0x000fe20003f24070 */
[----:B------:R-:W-:Y:S01]  /*0c70*/  IMAD.MOV R10, RZ, RZ, -R8 ;  /* 0x000000ffff0a7224 */ /* 0x000fe200078e0a08 */
[----:B------:R-:W-:Y:S01]  /*0c80*/  IABS R29, R14 ;  /* 0x0000000e001d7213 */ /* 0x000fe20000000000 */
[----:B------:R-:W-:Y:S01]  /*0c90*/  IMAD.HI.U32 R8, R7, R27, RZ ;  /* 0x0000001b07087227 */ /* 0x000fe200078e00ff */
[----:B------:R-:W-:-:S03]  /*0ca0*/  LOP3.LUT R16, R9, 0x28, RZ, 0xfc, !PT ;  /* 0x0000002809107812 */ /* 0x000fc600078efcff */
[----:B------:R-:W-:Y:S02]  /*0cb0*/  IMAD.MOV R8, RZ, RZ, -R8 ;  /* 0x000000ffff087224 */ /* 0x000fe400078e0a08 */
[C---:B------:R-:W-:Y:S02]  /*0cc0*/  IMAD R25, R4.reuse, R10, R25 ;  /* 0x0000000a04197224 */ /* 0x040fe400078e0219 */
[C---:B------:R-:W-:Y:S02]  /*0cd0*/  IMAD R27, R4.reuse, R8, R27 ;  /* 0x00000008041b7224 */ /* 0x040fe400078e021b */
[----:B------:R-:W-:Y:S01]  /*0ce0*/  @!P3 IMAD.IADD R3, R3, 0x1, -R4 ;  /* 0x000000010303b824 */ /* 0x000fe200078e0a04 */
[----:B------:R-:W-:Y:S01]  /*0cf0*/  ISETP.GT.U32.AND P3, PT, R4, R25, PT ;  /* 0x000000190400720c */ /* 0x000fe20003f64070 */
[----:B------:R-:W-:-:S04]  /*0d00*/  IMAD.HI.U32 R8, R7, R29, RZ ;  /* 0x0000001d07087227 */ /* 0x000fc800078e00ff */
[--C-:B------:R-:W-:Y:S02]  /*0d10*/  @!P6 IMAD.IADD R23, R23, 0x1, -R4.reuse ;  /* 0x000000011717e824 */ /* 0x100fe400078e0a04 */
[----:B------:R-:W-:Y:S01]  /*0d20*/  @!P1 IMAD.IADD R19, R19, 0x1, -R4 ;  /* 0x0000000113139824 */ /* 0x000fe200078e0a04 */
[----:B------:R-:W-:Y:S01]  /*0d30*/  ISETP.GE.AND P1, PT, R18, RZ, PT ;  /* 0x000000ff1200720c */ /* 0x000fe20003f26270 */
[----:B------:R-:W-:Y:S01]  /*0d40*/  IMAD.MOV R8, RZ, RZ, -R8 ;  /* 0x000000ffff087224 */ /* 0x000fe200078e0a08 */
[----:B------:R-:W-:Y:S01]  /*0d50*/  LOP3.LUT R18, R9, 0x2c, RZ, 0xfc, !PT ;  /* 0x0000002c09127812 */ /* 0x000fe200078efcff */
[----:B------:R-:W-:Y:S01]  /*0d60*/  IMAD.MOV.U32 R21, RZ, RZ, R3 ;  /* 0x000000ffff157224 */ /* 0x000fe200078e0003 */
[C---:B------:R-:W-:Y:S01]  /*0d70*/  ISETP.GT.U32.AND P6, PT, R4.reuse, R23, PT ;  /* 0x000000170400720c */ /* 0x040fe20003fc4070 */
[----:B------:R-:W-:Y:S01]  /*0d80*/  IMAD R29, R4, R8, R29 ;  /* 0x00000008041d7224 */ /* 0x000fe200078e021d */
[----:B------:R-:W-:Y:S01]  /*0d90*/  IABS R33, R18 ;  /* 0x0000001200217213 */ /* 0x000fe20000000000 */
[----:B------:R-:W-:-:S02]  /*0da0*/  @!P4 IMAD.MOV R21, RZ, RZ, -R21 ;  /* 0x000000ffff15c224 */ /* 0x000fc400078e0a15 */
[----:B------:R-:W-:Y:S01]  /*0db0*/  @!P0 IMAD.MOV R17, RZ, RZ, -R17 ;  /* 0x000000ffff118224 */ /* 0x000fe200078e0a11 */
[----:B------:R-:W-:Y:S01]  /*0dc0*/  ISETP.GT.U32.AND P4, PT, R4, R29, PT ;  /* 0x0000001d0400720c */ /* 0x000fe20003f84070 */
[----:B------:R-:W-:Y:S01]  /*0dd0*/  @!P3 IMAD.IADD R25, R25, 0x1, -R4 ;  /* 0x000000011919b824 */ /* 0x000fe200078e0a04 */
[----:B------:R-:W-:Y:S01]  /*0de0*/  ISETP.GE.AND P0, PT, R12, RZ, PT ;  /* 0x000000ff0c00720c */ /* 0x000fe20003f06270 */
[----:B------:R-:W-:Y:S01]  /*0df0*/  IMAD.HI.U32 R10, R7, R33, RZ ;  /* 0x00000021070a7227 */ /* 0x000fe200078e00ff */
[----:B------:R-:W-:Y:S02]  /*0e00*/  IABS R12, R16 ;  /* 0x00000010000c7213 */ /* 0x000fe40000000000 */
[----:B------:R-:W-:Y:S01]  /*0e10*/  ISETP.GE.AND P3, PT, R14, RZ, PT ;  /* 0x000000ff0e00720c */ /* 0x000fe20003f66270 */
[----:B------:R-:W-:Y:S01]  /*0e20*/  @!P2 IMAD.MOV R19, RZ, RZ, -R19 ;  /* 0x000000ffff13a224 */ /* 0x000fe200078e0a13 */
[----:B------:R-:W-:Y:S01]  /*0e30*/  ISETP.GT.U32.AND P2, PT, R4, R25, PT ;  /* 0x000000190400720c */ /* 0x000fe20003f44070 */
[----:B------:R-:W-:Y:S01]  /*0e40*/  IMAD.MOV R10, RZ, RZ, -R10 ;  /* 0x000000ffff0a7224 */ /* 0x000fe200078e0a0a */
[----:B------:R-:W-:Y:S01]  /*0e50*/  LOP3.LUT R14, R9, 0x34, RZ, 0xfc, !PT ;  /* 0x00000034090e7812 */ /* 0x000fe200078efcff */
[----:B------:R-:W-:-:S03]  /*0e60*/  IMAD.HI.U32 R8, R7, R12, RZ ;  /* 0x0000000c07087227 */ /* 0x000fc600078e00ff */
[----:B------:R-:W-:Y:S01]  /*0e70*/  IABS R37, R14 ;  /* 0x0000000e00257213 */ /* 0x000fe20000000000 */
[----:B------:R-:W-:Y:S01]  /*0e80*/  @!P6 IMAD.IADD R23, R23, 0x1, -R4 ;  /* 0x000000011717e824 */ /* 0x000fe200078e0a04 */
[C---:B------:R-:W-:Y:S01]  /*0e90*/  ISETP.GT.U32.AND P6, PT, R4.reuse, R27, PT ;  /* 0x0000001b0400720c */ /* 0x040fe20003fc4070 */
[C---:B------:R-:W-:Y:S02]  /*0ea0*/  IMAD R33, R4.reuse, R10, R33 ;  /* 0x0000000a04217224 */ /* 0x040fe400078e0221 */
[----:B------:R-:W-:Y:S02]  /*0eb0*/  IMAD.MOV R3, RZ, RZ, -R8 ;  /* 0x000000ffff037224 */ /* 0x000fe400078e0a08 */
[----:B------:R-:W-:Y:S01]  /*0ec0*/  @!P4 IMAD.IADD R29, R29, 0x1, -R4 ;  /* 0x000000011d1dc824 */ /* 0x000fe200078e0a04 */
[C---:B------:R-:W-:Y:S01]  /*0ed0*/  ISETP.GT.U32.AND P4, PT, R4.reuse, R33, PT ;  /* 0x000000210400720c */ /* 0x040fe20003f84070 */
[----:B------:R-:W-:Y:S02]  /*0ee0*/  IMAD R3, R4, R3, R12 ;  /* 0x0000000304037224 */ /* 0x000fe400078e020c */
[----:B------:R-:W-:-:S02]  /*0ef0*/  @!P2 IMAD.IADD R25, R25, 0x1, -R4 ;  /* 0x000000011919a824 */ /* 0x000fc400078e0a04 */
[----:B------:R-:W-:Y:S01]  /*0f00*/  IMAD.HI.U32 R8, R7, R35, RZ ;  /* 0x0000002307087227 */ /* 0x000fe200078e00ff */
[----:B------:R-:W-:-:S03]  /*0f10*/  ISETP.GT.U32.AND P2, PT, R4, R3, PT ;  /* 0x000000030400720c */ /* 0x000fc60003f44070 */
[----:B------:R-:W-:Y:S02]  /*0f20*/  @!P6 IMAD.IADD R27, R27, 0x1, -R4 ;  /* 0x000000011b1be824 */ /* 0x000fe400078e0a04 */
[----:B------:R-:W-:Y:S02]  /*0f30*/  IMAD.MOV R8, RZ, RZ, -R8 ;  /* 0x000000ffff087224 */ /* 0x000fe400078e0a08 */
[----:B------:R-:W-:Y:S01]  /*0f40*/  @!P4 IMAD.IADD R33, R33, 0x1, -R4 ;  /* 0x000000012121c824 */ /* 0x000fe200078e0a04 */
[C---:B------:R-:W-:Y:S01]  /*0f50*/  ISETP.GT.U32.AND P6, PT, R4.reuse, R27, PT ;  /* 0x0000001b0400720c */ /* 0x040fe20003fc4070 */
[C---:B------:R-:W-:Y:S02]  /*0f60*/  IMAD R35, R4.reuse, R8, R35 ;  /* 0x0000000804237224 */ /* 0x040fe400078e0223 */
[----:B------:R-:W-:Y:S01]  /*0f70*/  IMAD.HI.U32 R8, R7, R37, RZ ;  /* 0x0000002507087227 */ /* 0x000fe200078e00ff */
[----:B------:R-:W-:-:S03]  /*0f80*/  ISETP.GT.U32.AND P4, PT, R4, R33, PT ;  /* 0x000000210400720c */ /* 0x000fc60003f84070 */
[----:B------:R-:W-:Y:S01]  /*0f90*/  @!P2 IMAD.IADD R3, R3, 0x1, -R4 ;  /* 0x000000010303a824 */ /* 0x000fe200078e0a04 */
[----:B------:R-:W-:Y:S01]  /*0fa0*/  ISETP.GT.U32.AND P2, PT, R4, R29, PT ;  /* 0x0000001d0400720c */ /* 0x000fe20003f44070 */
[----:B------:R-:W-:Y:S01]  /*0fb0*/  @!P5 IMAD.MOV R23, RZ, RZ, -R23 ;  /* 0x000000ffff17d224 */ /* 0x000fe200078e0a17 */
[----:B------:R-:W-:Y:S01]  /*0fc0*/  ISETP.GE.AND P5, PT, R16, RZ, PT ;  /* 0x000000ff1000720c */ /* 0x000fe20003fa6270 */
[----:B------:R-:W-:Y:S01]  /*0fd0*/  @!P0 IMAD.MOV R25, RZ, RZ, -R25 ;  /* 0x000000ffff198224 */ /* 0x000fe200078e0a19 */
[----:B------:R-:W-:Y:S01]  /*0fe0*/  LOP3.LUT R16, R9, 0x38, RZ, 0xfc, !PT ;  /* 0x0000003809107812 */ /* 0x000fe200078efcff */
[----:B------:R-:W-:Y:S01]  /*0ff0*/  IMAD.MOV R12, RZ, RZ, -R8 ;  /* 0x000000ffff0c7224 */ /* 0x000fe200078e0a08 */
[----:B------:R-:W-:Y:S01]  /*1000*/  ISETP.GT.U32.AND P0, PT, R4, R3, PT ;  /* 0x000000030400720c */ /* 0x000fe20003f04070 */
[--C-:B------:R-:W-:Y:S01]  /*1010*/  @!P6 IMAD.IADD R27, R27, 0x1, -R4.reuse ;  /* 0x000000011b1be824 */ /* 0x100fe200078e0a04 */
[----:B------:R-:W-:Y:S01]  /*1020*/  ISETP.GE.AND P6, PT, R18, RZ, PT ;  /* 0x000000ff1200720c */ /* 0x000fe20003fc6270 */
[C---:B------:R-:W-:Y:S01]  /*1030*/  IMAD R37, R4.reuse, R12, R37 ;  /* 0x0000000c04257224 */ /* 0x040fe200078e0225 */
[----:B------:R-:W-:Y:S01]  /*1040*/  LOP3.LUT R18, R9, 0x3c, RZ, 0xfc, !PT ;  /* 0x0000003c09127812 */ /* 0x000fe200078efcff */
[--C-:B------:R-:W-:Y:S01]  /*1050*/  @!P4 IMAD.IADD R33, R33, 0x1, -R4.reuse ;  /* 0x000000012121c824 */ /* 0x100fe200078e0a04 */
[----:B------:R-:W-:Y:S01]  /*1060*/  IABS R39, R16 ;  /* 0x0000001000277213 */ /* 0x000fe20000000000 */
[----:B------:R-:W-:Y:S01]  /*1070*/  @!P1 IMAD.MOV R27, RZ, RZ, -R27 ;  /* 0x000000ffff1b9224 */ /* 0x000fe200078e0a1b */
[----:B------:R-:W-:Y:S01]  /*1080*/  IABS R41, R18 ;  /* 0x0000001200297213 */ /* 0x000fe20000000000 */
[----:B------:R-:W-:Y:S01]  /*1090*/  @!P2 IMAD.IADD R29, R29, 0x1, -R4 ;  /* 0x000000011d1da824 */ /* 0x000fe200078e0a04 */
[----:B------:R-:W-:Y:S01]  /*10a0*/  ISETP.GT.U32.AND P4, PT, R4, R37, PT ;  /* 0x000000250400720c */ /* 0x000fe20003f84070 */
[----:B------:R-:W-:Y:S01]  /*10b0*/  IMAD.HI.U32 R8, R7, R39, RZ ;  /* 0x0000002707087227 */ /* 0x000fe200078e00ff */
[----:B------:R-:W-:-:S02]  /*10c0*/  LOP3.LUT R12, R9, 0x40, RZ, 0xfc, !PT ;  /* 0x00000040090c7812 */ /* 0x000fc400078efcff */
[----:B------:R-:W-:Y:S01]  /*10d0*/  ISETP.GT.U32.AND P1, PT, R4, R35, PT ;  /* 0x000000230400720c */ /* 0x000fe20003f24070 */
[----:B------:R-:W-:Y:S01]  /*10e0*/  IMAD.HI.U32 R10, R7, R41, RZ ;  /* 0x00000029070a7227 */ /* 0x000fe200078e00ff */
[----:B------:R-:W-:Y:S02]  /*10f0*/  ISETP.GE.AND P2, PT, R20, RZ, PT ;  /* 0x000000ff1400720c */ /* 0x000fe40003f46270 */
[----:B------:R-:W-:Y:S01]  /*1100*/  LOP3.LUT R20, R9, 0x6c, RZ, 0xfc, !PT ;  /* 0x0000006c09147812 */ /* 0x000fe200078efcff */
[----:B------:R-:W-:Y:S01]  /*1110*/  @!P0 IMAD.IADD R3, R3, 0x1, -R4 ;  /* 0x0000000103038824 */ /* 0x000fe200078e0a04 */
[----:B------:R-:W-:Y:S01]  /*1120*/  ISETP.GE.AND P0, PT, R14, RZ, PT ;  /* 0x000000ff0e00720c */ /* 0x000fe20003f06270 */
[----:B------:R-:W-:Y:S01]  /*1130*/  IMAD.MOV R8, RZ, RZ, -R8 ;  /* 0x000000ffff087224 */ /* 0x000fe200078e0a08 */
[----:B------:R-:W-:Y:S01]  /*1140*/  LOP3.LUT R14, R9, 0x44, RZ, 0xfc, !PT ;  /* 0x00000044090e7812 */ /* 0x000fe200078efcff */
[----:B------:R-:W-:Y:S01]  /*1150*/  IMAD.MOV R10, RZ, RZ, -R10 ;  /* 0x000000ffff0a7224 */ /* 0x000fe200078e0a0a */
[----:B------:R-:W-:Y:S01]  /*1160*/  IABS R65, R20 ;  /* 0x0000001400417213 */ /* 0x000fe20000000000 */
[C---:B------:R-:W-:Y:S01]  /*1170*/  IMAD R39, R4.reuse, R8, R39 ;  /* 0x0000000804277224 */ /* 0x040fe200078e0227 */
[----:B------:R-:W-:Y:S01]  /*1180*/  IABS R8, R12 ;  /* 0x0000000c00087213 */ /* 0x000fe20000000000 */
[----:B------:R-:W-:Y:S01]  /*1190*/  IMAD.MOV.U32 R31, RZ, RZ, R3 ;  /* 0x000000ffff1f7224 */ /* 0x000fe200078e0003 */
[----:B------:R-:W-:Y:S01]  /*11a0*/  IABS R45, R14 ;  /* 0x0000000e002d7213 */ /* 0x000fe20000000000 */
[----:B------:R-:W-:-:S02]  /*11b0*/  IMAD R41, R4, R10, R41 ;  /* 0x0000000a04297224 */ /* 0x000fc400078e0229 */
[----:B------:R-:W-:Y:S02]  /*11c0*/  @!P4 IMAD.IADD R37, R37, 0x1, -R4 ;  /* 0x000000012525c824 */ /* 0x000fe400078e0a04 */
[----:B------:R-:W-:Y:S01]  /*11d0*/  @!P5 IMAD.MOV R31, RZ, RZ, -R31 ;  /* 0x000000ffff1fd224 */ /* 0x000fe200078e0a1f */
[C---:B------:R-:W-:Y:S01]  /*11e0*/  ISETP.GT.U32.AND P5, PT, R4.reuse, R39, PT ;  /* 0x000000270400720c */ /* 0x040fe20003fa4070 */
[----:B------:R-:W-:Y:S01]  /*11f0*/  @!P6 IMAD.MOV R33, RZ, RZ, -R33 ;  /* 0x000000ffff21e224 */ /* 0x000fe200078e0a21 */
[C---:B------:R-:W-:Y:S01]  /*1200*/  ISETP.GT.U32.AND P4, PT, R4.reuse, R37, PT ;  /* 0x000000250400720c */ /* 0x040fe20003f84070 */
[----:B------:R-:W-:Y:S01]  /*1210*/  IMAD.HI.U32 R3, R7, R8, RZ ;  /* 0x0000000807037227 */ /* 0x000fe200078e00ff */
[----:B------:R-:W-:-:S03]  /*1220*/  ISETP.GT.U32.AND P6, PT, R4, R41, PT ;  /* 0x000000290400720c */ /* 0x000fc60003fc4070 */
[----:B------:R-:W-:Y:S02]  /*1230*/  IMAD.MOV R3, RZ, RZ, -R3 ;  /* 0x000000ffff037224 */ /* 0x000fe400078e0a03 */
[----:B------:R-:W-:Y:S01]  /*1240*/  @!P1 IMAD.IADD R35, R35, 0x1, -R4 ;  /* 0x0000000123239824 */ /* 0x000fe200078e0a04 */
[----:B------:R-:W-:Y:S01]  /*1250*/  ISETP.GE.AND P1, PT, R16, RZ, PT ;  /* 0x000000ff1000720c */ /* 0x000fe20003f26270 */
[----:B------:R-:W-:Y:S01]  /*1260*/  IMAD R3, R4, R3, R8 ;  /* 0x0000000304037224 */ /* 0x000fe200078e0208 */
[----:B------:R-:W-:Y:S01]  /*1270*/  LOP3.LUT R16, R9, 0x48, RZ, 0xfc, !PT ;  /* 0x0000004809107812 */ /* 0x000fe200078efcff */
[--C-:B------:R-:W-:Y:S01]  /*1280*/  @!P5 IMAD.IADD R39, R39, 0x1, -R4.reuse ;  /* 0x000000012727d824 */ /* 0x100fe200078e0a04 */
[----:B------:R-:W-:Y:S01]  /*1290*/  ISETP.GE.AND P5, PT, R12, RZ, PT ;  /* 0x000000ff0c00720c */ /* 0x000fe20003fa6270 */
[--C-:B------:R-:W-:Y:S01]  /*12a0*/  @!P4 IMAD.IADD R37, R37, 0x1, -R4.reuse ;  /* 0x000000012525c824 */ /* 0x100fe200078e0a04 */
[C---:B------:R-:W-:Y:S01]  /*12b0*/  ISETP.GT.U32.AND P4, PT, R4.reuse, R3, PT ;  /* 0x000000030400720c */ /* 0x040fe20003f84070 */
[----:B------:R-:W-:Y:S01]  /*12c0*/  @!P6 IMAD.IADD R41, R41, 0x1, -R4 ;  /* 0x000000012929e824 */ /* 0x000fe200078e0a04 */
[----:B------:R-:W-:Y:S01]  /*12d0*/  ISETP.GT.U32.AND P6, PT, R4, R39, PT ;  /* 0x000000270400720c */ /* 0x000fe20003fc4070 */
[----:B------:R-:W-:Y:S01]  /*12e0*/  IMAD.HI.U32 R8, R7, R45, RZ ;  /* 0x0000002d07087227 */ /* 0x000fe200078e00ff */
[----:B------:R-:W-:-:S02]  /*12f0*/  LOP3.LUT R12, R9, 0x4c, RZ, 0xfc, !PT ;  /* 0x0000004c090c7812 */ /* 0x000fc400078efcff */
[----:B------:R-:W-:Y:S01]  /*1300*/  IABS R47, R16 ;  /* 0x00000010002f7213 */ /* 0x000fe20000000000 */
[----:B------:R-:W-:Y:S01]  /*1310*/  @!P3 IMAD.MOV R29, RZ, RZ, -R29 ;  /* 0x000000ffff1db224 */ /* 0x000fe200078e0a1d */
[----:B------:R-:W-:Y:S01]  /*1320*/  ISETP.GT.U32.AND P3, PT, R4, R35, PT ;  /* 0x000000230400720c */ /* 0x000fe20003f64070 */
[----:B------:R-:W-:Y:S01]  /*1330*/  IMAD.MOV R8, RZ, RZ, -R8 ;  /* 0x000000ffff087224 */ /* 0x000fe200078e0a08 */
[----:B------:R-:W-:Y:S01]  /*1340*/  IABS R49, R12 ;  /* 0x0000000c00317213 */ /* 0x000fe20000000000 */
[----:B------:R-:W-:-:S04]  /*1350*/  IMAD.HI.U32 R10, R7, R47, RZ ;  /* 0x0000002f070a7227 */ /* 0x000fc800078e00ff */
[C---:B------:R-:W-:Y:S02]  /*1360*/  IMAD R45, R4.reuse, R8, R45 ;  /* 0x00000008042d7224 */ /* 0x040fe400078e022d */
[--C-:B------:R-:W-:Y:S02]  /*1370*/  @!P4 IMAD.IADD R3, R3, 0x1, -R4.reuse ;  /* 0x000000010303c824 */ /* 0x100fe400078e0a04 */
[----:B------:R-:W-:Y:S01]  /*1380*/  @!P6 IMAD.IADD R39, R39, 0x1, -R4 ;  /* 0x000000012727e824 */ /* 0x000fe200078e0a04 */
[C---:B------:R-:W-:Y:S01]  /*1390*/  ISETP.GT.U32.AND P6, PT, R4.reuse, R45, PT ;  /* 0x0000002d0400720c */ /* 0x040fe20003fc4070 */
[----:B------:R-:W-:Y:S01]  /*13a0*/  IMAD.HI.U32 R8, R7, R49, RZ ;  /* 0x0000003107087227 */ /* 0x000fe200078e00ff */
[----:B------:R-:W-:-:S03]  /*13b0*/  ISETP.GT.U32.AND P4, PT, R4, R3, PT ;  /* 0x000000030400720c */ /* 0x000fc60003f84070 */
[----:B------:R-:W-:Y:S01]  /*13c0*/  @!P3 IMAD.IADD R35, R35, 0x1, -R4 ;  /* 0x000000012323b824 */ /* 0x000fe200078e0a04 */
[----:B------:R-:W-:Y:S01]  /*13d0*/  ISETP.GE.AND P3, PT, R18, RZ, PT ;  /* 0x000000ff1200720c */ /* 0x000fe20003f66270 */
[----:B------:R-:W-:Y:S01]  /*13e0*/  IMAD.MOV R10, RZ, RZ, -R10 ;  /* 0x000000ffff0a7224 */ /* 0x000fe200078e0a0a */
[C---:B------:R-:W-:Y:S01]  /*13f0*/  LOP3.LUT R18, R9.reuse, 0x50, RZ, 0xfc, !PT ;  /* 0x0000005009127812 */ /* 0x040fe200078efcff */
[----:B------:R-:W-:Y:S02]  /*1400*/  IMAD.MOV R8, RZ, RZ, -R8 ;  /* 0x000000ffff087224 */ /* 0x000fe400078e0a08 */
[C---:B------:R-:W-:Y:S01]  /*1410*/  IMAD R47, R4.reuse, R10, R47 ;  /* 0x0000000a042f7224 */ /* 0x040fe200078e022f */
[----:B------:R-:W-:Y:S01]  /*1420*/  IABS R51, R18 ;  /* 0x0000001200337213 */ /* 0x000fe20000000000 */
[C---:B------:R-:W-:Y:S01]  /*1430*/  IMAD R49, R4.reuse, R8, R49 ;  /* 0x0000000804317224 */ /* 0x040fe200078e0231 */
[----:B------:R-:W-:Y:S01]  /*1440*/  LOP3.LUT R10, R9, 0x54, RZ, 0xfc, !PT ;  /* 0x00000054090a7812 */ /* 0x000fe200078efcff */
[----:B------:R-:W-:Y:S01]  /*1450*/  @!P1 IMAD.MOV R39, RZ, RZ, -R39 ;  /* 0x000000ffff279224 */ /* 0x000fe200078e0a27 */
[----:B------:R-:W-:Y:S01]  /*1460*/  ISETP.GT.U32.AND P1, PT, R4, R47, PT ;  /* 0x0000002f0400720c */ /* 0x000fe20003f24070 */
[----:B------:R-:W-:Y:S01]  /*1470*/  IMAD.HI.U32 R8, R7, R51, RZ ;  /* 0x0000003307087227 */ /* 0x000fe200078e00ff */
[----:B------:R-:W-:-:S03]  /*1480*/  IABS R53, R10 ;  /* 0x0000000a00357213 */ /* 0x000fc60000000000 */
[--C-:B------:R-:W-:Y:S01]  /*1490*/  @!P6 IMAD.IADD R45, R45, 0x1, -R4.reuse ;  /* 0x000000012d2de824 */ /* 0x100fe200078e0a04 */
[----:B------:R-:W-:Y:S01]  /*14a0*/  ISETP.GT.U32.AND P6, PT, R4, R49, PT ;  /* 0x000000310400720c */ /* 0x000fe20003fc4070 */
[----:B------:R-:W-:Y:S01]  /*14b0*/  @!P4 IMAD.IADD R3, R3, 0x1, -R4 ;  /* 0x000000010303c824 */ /* 0x000fe200078e0a04 */
[----:B------:R-:W-:Y:S01]  /*14c0*/  ISETP.GE.AND P4, PT, R12, RZ, PT ;  /* 0x000000ff0c00720c */ /* 0x000fe20003f86270 */
[----:B------:R-:W-:Y:S01]  /*14d0*/  IMAD.MOV R8, RZ, RZ, -R8 ;  /* 0x000000ffff087224 */ /* 0x000fe200078e0a08 */
[----:B------:R-:W-:Y:S01]  /*14e0*/  LOP3.LUT R12, R9, 0x58, RZ, 0xfc, !PT ;  /* 0x00000058090c7812 */ /* 0x000fe200078efcff */
[----:B------:R-:W-:Y:S02]  /*14f0*/  IMAD.MOV.U32 R43, RZ, RZ, R3 ;  /* 0x000000ffff2b7224 */ /* 0x000fe400078e0003 */
[C---:B------:R-:W-:Y:S01]  /*1500*/  IMAD R51, R4.reuse, R8, R51 ;  /* 0x0000000804337224 */ /* 0x040fe200078e0233 */
[----:B------:R-:W-:Y:S01]  /*1510*/  IABS R55, R12 ;  /* 0x0000000c00377213 */ /* 0x000fe20000000000 */
[--C-:B------:R-:W-:Y:S01]  /*1520*/  @!P1 IMAD.IADD R47, R47, 0x1, -R4.reuse ;  /* 0x000000012f2f9824 */ /* 0x100fe200078e0a04 */
[C---:B------:R-:W-:Y:S01]  /*1530*/  ISETP.GT.U32.AND P1, PT, R4.reuse, R45, PT ;  /* 0x0000002d0400720c */ /* 0x040fe20003f24070 */
[----:B------:R-:W-:Y:S01]  /*1540*/  @!P5 IMAD.MOV R43, RZ, RZ, -R43 ;  /* 0x000000ffff2bd224 */ /* 0x000fe200078e0a2b */
[----:B------:R-:W-:Y:S01]  /*1550*/  ISETP.GT.U32.AND P5, PT, R4, R51, PT ;  /* 0x000000330400720c */ /* 0x000fe20003fa4070 */
[----:B------:R-:W-:-:S02]  /*1560*/  @!P6 IMAD.IADD R49, R49, 0x1, -R4 ;  /* 0x000000013131e824 */ /* 0x000fc400078e0a04 */
[----:B------:R-:W-:Y:S01]  /*1570*/  @!P0 IMAD.MOV R37, RZ, RZ, -R37 ;  /* 0x000000ffff258224 */ /* 0x000fe200078e0a25 */
[----:B------:R-:W-:Y:S01]  /*1580*/  ISETP.GE.AND P0, PT, R14, RZ, PT ;  /* 0x000000ff0e00720c */ /* 0x000fe20003f06270 */
[----:B------:R-:W-:Y:S01]  /*1590*/  IMAD.HI.U32 R3, R7, R53, RZ ;  /* 0x0000003507037227 */ /* 0x000fe200078e00ff */
[C---:B------:R-:W-:Y:S02]  /*15a0*/  ISETP.GT.U32.AND P6, PT, R4.reuse, R49, PT ;  /* 0x000000310400720c */ /* 0x040fe40003fc4070 */
[----:B------:R-:W-:Y:S01]  /*15b0*/  LOP3.LUT R14, R9, 0x5c, RZ, 0xfc, !PT ;  /* 0x0000005c090e7812 */ /* 0x000fe200078efcff */
[----:B------:R-:W-:Y:S01]  /*15c0*/  @!P2 IMAD.MOV R35, RZ, RZ, -R35 ;  /* 0x000000ffff23a224 */ /* 0x000fe200078e0a23 */
[----:B------:R-:W-:Y:S01]  /*15d0*/  ISETP.GT.U32.AND P2, PT, R4, R41, PT ;  /* 0x000000290400720c */ /* 0x000fe20003f44070 */
[----:B------:R-:W-:Y:S01]  /*15e0*/  IMAD.MOV R8, RZ, RZ, -R3 ;  /* 0x000000ffff087224 */ /* 0x000fe200078e0a03 */
[----:B------:R-:W-:Y:S01]  /*15f0*/  IABS R57, R14 ;  /* 0x0000000e00397213 */ /* 0x000fe20000000000 */
[--C-:B------:R-:W-:Y:S01]  /*1600*/  @!P1 IMAD.IADD R45, R45, 0x1, -R4.reuse ;  /* 0x000000012d2d9824 */ /* 0x100fe200078e0a04 */
[----:B------:R-:W-:Y:S01]  /*1610*/  ISETP.GE.AND P1, PT, R18, RZ, PT ;  /* 0x000000ff1200720c */ /* 0x000fe20003f26270 */
[----:B------:R-:W-:Y:S01]  /*1620*/  @!P5 IMAD.IADD R51, R51, 0x1, -R4 ;  /* 0x000000013333d824 */ /* 0x000fe200078e0a04 */
[----:B------:R-:W-:Y:S01]  /*1630*/  ISETP.GE.AND P5, PT, R12, RZ, PT ;  /* 0x000000ff0c00720c */ /* 0x000fe20003fa6270 */
[C---:B------:R-:W-:Y:S01]  /*1640*/  IMAD R53, R4.reuse, R8, R53 ;  /* 0x0000000804357224 */ /* 0x040fe200078e0235 */
[----:B------:R-:W-:Y:S01]  /*1650*/  LOP3.LUT R12, R9, 0x64, RZ, 0xfc, !PT ;  /* 0x00000064090c7812 */ /* 0x000fe200078efcff */
[----:B------:R-:W-:Y:S01]  /*1660*/  @!P0 IMAD.MOV R45, RZ, RZ, -R45 ;  /* 0x000000ffff2d8224 */ /* 0x000fe200078e0a2d */
[----:B------:R-:W-:Y:S01]  /*1670*/  ISETP.GT.U32.AND P0, PT, R4, R51, PT ;  /* 0x000000330400720c */ /* 0x000fe20003f04070 */
[----:B------:R-:W-:Y:S01]  /*1680*/  IMAD.HI.U32 R3, R7, R55, RZ ;  /* 0x0000003707037227 */ /* 0x000fe200078e00ff */
[----:B------:R-:W-:-:S02]  /*1690*/  LOP3.LUT R18, R9, 0x68, RZ, 0xfc, !PT ;  /* 0x0000006809127812 */ /* 0x000fc400078efcff */
[----:B------:R-:W-:Y:S01]  /*16a0*/  IABS R61, R12 ;  /* 0x0000000c003d7213 */ /* 0x000fe20000000000 */
[--C-:B------:R-:W-:Y:S01]  /*16b0*/  @!P6 IMAD.IADD R49, R49, 0x1, -R4.reuse ;  /* 0x000000013131e824 */ /* 0x100fe200078e0a04 */
[----:B------:R-:W-:Y:S01]  /*16c0*/  ISETP.GT.U32.AND P6, PT, R4, R53, PT ;  /* 0x000000350400720c */ /* 0x000fe20003fc4070 */
[--C-:B------:R-:W-:Y:S01]  /*16d0*/  @!P2 IMAD.IADD R41, R41, 0x1, -R4.reuse ;  /* 0x000000012929a824 */ /* 0x100fe200078e0a04 */
[----:B------:R-:W-:Y:S01]  /*16e0*/  ISETP.GE.AND P2, PT, R16, RZ, PT ;  /* 0x000000ff1000720c */ /* 0x000fe20003f46270 */
[----:B------:R-:W-:Y:S01]  /*16f0*/  IMAD.MOV R3, RZ, RZ, -R3 ;  /* 0x000000ffff037224 */ /* 0x000fe200078e0a03 */
[----:B------:R-:W-:Y:S01]  /*1700*/  LOP3.LUT R16, R9, 0x60, RZ, 0xfc, !PT ;  /* 0x0000006009107812 */ /* 0x000fe200078efcff */
[----:B------:R-:W-:Y:S01]  /*1710*/  @!P3 IMAD.MOV R41, RZ, RZ, -R41 ;  /* 0x000000ffff29b224 */ /* 0x000fe200078e0a29 */
[C---:B------:R-:W-:Y:S01]  /*1720*/  ISETP.GT.U32.AND P3, PT, R4.reuse, R47, PT ;  /* 0x0000002f0400720c */ /* 0x040fe20003f64070 */
[C---:B------:R-:W-:Y:S01]  /*1730*/  IMAD R55, R4.reuse, R3, R55 ;  /* 0x0000000304377224 */ /* 0x040fe200078e0237 */
[----:B------:R-:W-:Y:S01]  /*1740*/  IABS R59, R16 ;  /* 0x00000010003b7213 */ /* 0x000fe20000000000 */
[----:B------:R-:W-:Y:S01]  /*1750*/  @!P0 IMAD.IADD R51, R51, 0x1, -R4 ;  /* 0x0000000133338824 */ /* 0x000fe200078e0a04 */
[----:B------:R-:W-:Y:S01]  /*1760*/  IABS R63, R18 ;  /* 0x00000012003f7213 */ /* 0x000fe20000000000 */
[----:B------:R-:W-:Y:S01]  /*1770*/  IMAD.HI.U32 R3, R7, R57, RZ ;  /* 0x0000003907037227 */ /* 0x000fe200078e00ff */
[----:B------:R-:W-:-:S02]  /*1780*/  ISETP.GT.U32.AND P0, PT, R4, R55, PT ;  /* 0x000000370400720c */ /* 0x000fc40003f04070 */
[----:B------:R-:W-:Y:S01]  /*1790*/  LOP3.LUT R9, R9, 0x78, RZ, 0xfc, !PT ;  /* 0x0000007809097812 */ /* 0x000fe200078efcff */
[----:B------:R-:W-:-:S03]  /*17a0*/  IMAD.HI.U32 R8, R7, R59, RZ ;  /* 0x0000003b07087227 */ /* 0x000fc600078e00ff */
[----:B------:R-:W-:Y:S01]  /*17b0*/  IABS R71, R9 ;  /* 0x0000000900477213 */ /* 0x000fe20000000000 */
[----:B------:R-:W-:Y:S02]  /*17c0*/  @!P6 IMAD.IADD R53, R53, 0x1, -R4 ;  /* 0x000000013535e824 */ /* 0x000fe400078e0a04 */
[----:B------:R-:W-:Y:S02]  /*17d0*/  IMAD.MOV R8, RZ, RZ, -R8 ;  /* 0x000000ffff087224 */ /* 0x000fe400078e0a08 */
[----:B------:R-:W-:Y:S01]  /*17e0*/  IMAD.MOV R3, RZ, RZ, -R3 ;  /* 0x000000ffff037224 */ /* 0x000fe200078e0a03 */
[C---:B------:R-:W-:Y:S01]  /*17f0*/  ISETP.GT.U32.AND P6, PT, R4.reuse, R53, PT ;  /* 0x000000350400720c */ /* 0x040fe20003fc4070 */
[C---:B------:R-:W-:Y:S02]  /*1800*/  IMAD R59, R4.reuse, R8, R59 ;  /* 0x00000008043b7224 */ /* 0x040fe400078e023b */
[----:B------:R-:W-:Y:S02]  /*1810*/  @!P0 IMAD.IADD R55, R55, 0x1, -R4 ;  /* 0x0000000137378824 */ /* 0x000fe400078e0a04 */
[C---:B------:R-:W-:Y:S01]  /*1820*/  IMAD R57, R4.reuse, R3, R57 ;  /* 0x0000000304397224 */ /* 0x040fe200078e0239 */
[----:B------:R-:W-:Y:S01]  /*1830*/  ISETP.GT.U32.AND P0, PT, R4, R59, PT ;  /* 0x0000003b0400720c */ /* 0x000fe20003f04070 */
[----:B------:R-:W-:-:S04]  /*1840*/  IMAD.HI.U32 R3, R7, R61, RZ ;  /* 0x0000003d07037227 */ /* 0x000fc800078e00ff */
[----:B------:R-:W-:-:S04]  /*1850*/  IMAD.HI.U32 R8, R7, R63, RZ ;  /* 0x0000003f07087227 */ /* 0x000fc800078e00ff */
[--C-:B------:R-:W-:Y:S01]  /*1860*/  @!P6 IMAD.IADD R53, R53, 0x1, -R4.reuse ;  /* 0x000000013535e824 */ /* 0x100fe200078e0a04 */
[C---:B------:R-:W-:Y:S01]  /*1870*/  ISETP.GT.U32.AND P6, PT, R4.reuse, R57, PT ;  /* 0x000000390400720c */ /* 0x040fe20003fc4070 */
[----:B------:R-:W-:Y:S02]  /*1880*/  IMAD.MOV R3, RZ, RZ, -R3 ;  /* 0x000000ffff037224 */ /* 0x000fe400078e0a03 */
[--C-:B------:R-:W-:Y:S01]  /*1890*/  @!P0 IMAD.IADD R59, R59, 0x1, -R4.reuse ;  /* 0x000000013b3b8824 */ /* 0x100fe200078e0a04 */
[----:B------:R-:W-:Y:S01]  /*18a0*/  ISETP.GT.U32.AND P0, PT, R4, R55, PT ;  /* 0x000000370400720c */ /* 0x000fe20003f04070 */
[----:B------:R-:W-:Y:S01]  /*18b0*/  @!P3 IMAD.IADD R47, R47, 0x1, -R4 ;  /* 0x000000012f2fb824 */ /* 0x000fe200078e0a04 */
[----:B------:R-:W-:Y:S01]  /*18c0*/  ISETP.GE.AND P3, PT, R10, RZ, PT ;  /* 0x000000ff0a00720c */ /* 0x000fe20003f66270 */
[----:B------:R-:W-:Y:S02]  /*18d0*/  IMAD.MOV R8, RZ, RZ, -R8 ;  /* 0x000000ffff087224 */ /* 0x000fe400078e0a08 */
[C---:B------:R-:W-:Y:S01]  /*18e0*/  IMAD R61, R4.reuse, R3, R61 ;  /* 0x00000003043d7224 */ /* 0x040fe200078e023d */
[----:B------:R-:W-:Y:S01]  /*18f0*/  LOP3.LUT R3, R153, 0x7f, RZ, 0xc0, !PT ;  /* 0x0000007f99037812 */ /* 0x000fe200078ec0ff */
[----:B------:R-:W-:-:S02]  /*1900*/  IMAD R63, R4, R8, R63 ;  /* 0x00000008043f7224 */ /* 0x000fc400078e023f */
[----:B------:R-:W-:Y:S01]  /*1910*/  @!P6 IMAD.IADD R57, R57, 0x1, -R4 ;  /* 0x000000013939e824 */ /* 0x000fe200078e0a04 */
[C---:B------:R-:W-:Y:S01]  /*1920*/  ISETP.GT.U32.AND P6, PT, R4.reuse, R61, PT ;  /* 0x0000003d0400720c */ /* 0x040fe20003fc4070 */
[----:B------:R-:W-:Y:S02]  /*1930*/  @!P2 IMAD.MOV R47, RZ, RZ, -R47 ;  /* 0x000000ffff2fa224 */ /* 0x000fe400078e0a2f */
[----:B------:R-:W-:Y:S01]  /*1940*/  IMAD.HI.U32 R8, R7, R65, RZ ;  /* 0x0000004107087227 */ /* 0x000fe200078e00ff */
[----:B------:R-:W-:-:S03]  /*1950*/  ISETP.GT.U32.AND P2, PT, R4, R57, PT ;  /* 0x000000390400720c */ /* 0x000fc60003f44070 */
[----:B------:R-:W-:Y:S01]  /*1960*/  @!P0 IMAD.IADD R55, R55, 0x1, -R4 ;  /* 0x0000000137378824 */ /* 0x000fe200078e0a04 */
[----:B------:R-:W-:Y:S01]  /*1970*/  ISETP.GT.U32.AND P0, PT, R4, R63, PT ;  /* 0x0000003f0400720c */ /* 0x000fe20003f04070 */
[----:B------:R-:W-:Y:S02]  /*1980*/  IMAD R154, R2, 0x80, R3 ;  /* 0x00000080029a7824 */ /* 0x000fe400078e0203 */
[----:B------:R-:W-:Y:S02]  /*1990*/  IMAD.MOV R10, RZ, RZ, -R8 ;  /* 0x000000ffff0a7224 */ /* 0x000fe400078e0a08 */
[----:B------:R-:W-:Y:S01]  /*19a0*/  IMAD.HI.U32 R2, R7, R69, RZ ;  /* 0x0000004507027227 */ /* 0x000fe200078e00ff */
[----:B------:R1:W-:Y:S03]  /*19b0*/  STL [R1+0x4c], R154 ;  /* 0x00004c9a01007387 */ /* 0x0003e60000100800 */
[----:B------:R-:W-:Y:S01]  /*19c0*/  IMAD R65, R4, R10, R65 ;  /* 0x0000000a04417224 */ /* 0x000fe200078e0241 */
[----:B------:R-:W-:Y:S01]  /*19d0*/  IABS R10, R154 ;  /* 0x0000009a000a7213 */ /* 0x000fe20000000000 */
[----:B------:R-:W-:-:S02]  /*19e0*/  IMAD.MOV R2, RZ, RZ, -R2 ;  /* 0x000000ffff027224 */ /* 0x000fc400078e0a02 */
[----:B------:R-:W-:Y:S01]  /*19f0*/  @!P2 IMAD.IADD R57, R57, 0x1, -R4 ;  /* 0x000000013939a824 */ /* 0x000fe200078e0a04 */
[C---:B------:R-:W-:Y:S01]  /*1a00*/  ISETP.GT.U32.AND P2, PT, R4.reuse, R65, PT ;  /* 0x000000410400720c */ /* 0x040fe20003f44070 */
[----:B------:R-:W-:Y:S02]  /*1a10*/  IMAD R69, R4, R2, R69 ;  /* 0x0000000204457224 */ /* 0x000fe400078e0245 */
[----:B------:R-:W-:-:S04]  /*1a20*/  IMAD.HI.U32 R8, R7, R67, RZ ;  /* 0x0000004307087227 */ /* 0x000fc800078e00ff */
[----:B------:R-:W-:-:S04]  /*1a30*/  IMAD.HI.U32 R7, R7, R71, RZ ;  /* 0x0000004707077227 */ /* 0x000fc800078e00ff */
[----:B------:R-:W-:Y:S01]  /*1a40*/  @!P0 IMAD.IADD R63, R63, 0x1, -R4 ;  /* 0x000000013f3f8824 */ /* 0x000fe200078e0a04 */
[----:B------:R-:W-:Y:S01]  /*1a50*/  ISETP.GT.U32.AND P0, PT, R4, R69, PT ;  /* 0x000000450400720c */ /* 0x000fe20003f04070 */
[----:B------:R-:W-:Y:S02]  /*1a60*/  IMAD.MOV R7, RZ, RZ, -R7 ;  /* 0x000000ffff077224 */ /* 0x000fe400078e0a07 */
[----:B------:R-:W-:-:S04]  /*1a70*/  IMAD.HI.U32 R6, R6, R10, RZ ;  /* 0x0000000a06067227 */ /* 0x000fc800078e00ff */
[C---:B------:R-:W-:Y:S02]  /*1a80*/  IMAD R71, R4.reuse, R7, R71 ;  /* 0x0000000704477224 */ /* 0x040fe400078e0247 */
[----:B------:R-:W-:Y:S02]  /*1a90*/  IMAD.MOV R6, RZ, RZ, -R6 ;  /* 0x000000ffff067224 */ /* 0x000fe400078e0a06 */
[----:B------:R-:W-:Y:S01]  /*1aa0*/  @!P4 IMAD.MOV R49, RZ, RZ, -R49 ;  /* 0x000000ffff31c224 */ /* 0x000fe200078e0a31 */
[C---:B------:R-:W-:Y:S01]  /*1ab0*/  ISETP.GT.U32.AND P4, PT, R4.reuse, R59, PT ;  /* 0x0000003b0400720c */ /* 0x040fe20003f84070 */
[----:B------:R-:W-:Y:S01]  /*1ac0*/  @!P2 IMAD.IADD R65, R65, 0x1, -R4 ;  /* 0x000000014141a824 */ /* 0x000fe200078e0a04 */
[C---:B------:R-:W-:Y:S01]  /*1ad0*/  ISETP.GT.U32.AND P2, PT, R4.reuse, R71, PT ;  /* 0x000000470400720c */ /* 0x040fe20003f44070 */
[----:B------:R-:W-:Y:S02]  /*1ae0*/  IMAD R10, R5, R6, R10 ;  /* 0x00000006050a7224 */ /* 0x000fe400078e020a */
[----:B------:R-:W-:Y:S01]  /*1af0*/  IMAD.MOV R8, RZ, RZ, -R8 ;  /* 0x000000ffff087224 */ /* 0x000fe200078e0a08 */
[----:B------:R-:W2:Y:S01]  /*1b00*/  LDC.64 R6, c[0x0][0x230] ;  /* 0x00008c00ff067b82 */ /* 0x000ea20000000a00 */
[----:B------:R-:W-:Y:S01]  /*1b10*/  @!P0 IMAD.IADD R69, R69, 0x1, -R4 ;  /* 0x0000000145458824 */ /* 0x000fe200078e0a04 */
[----:B------:R-:W-:Y:S01]  /*1b20*/  ISETP.GT.U32.AND P0, PT, R5, R10, PT ;  /* 0x0000000a0500720c */ /* 0x000fe20003f04070 */
[----:B------:R-:W-:Y:S01]  /*1b30*/  IMAD R67, R4, R8, R67 ;  /* 0x0000000804437224 */ /* 0x000fe200078e0243 */
[C---:B------:R-:W-:Y:S01]  /*1b40*/  LOP3.LUT R8, R153.reuse, 0x60, RZ, 0xc0, !PT ;  /* 0x0000006099087812 */ /* 0x040fe200078ec0ff */
[----:B------:R-:W-:-:S02]  /*1b50*/  IMAD.SHL.U32 R2, R153, 0x10, RZ ;  /* 0x0000001099027824 */ /* 0x000fc400078e00ff */
[--C-:B------:R-:W-:Y:S01]  /*1b60*/  @!P4 IMAD.IADD R59, R59, 0x1, -R4.reuse ;  /* 0x000000013b3bc824 */ /* 0x100fe200078e0a04 */
[----:B------:R-:W-:Y:S01]  /*1b70*/  ISETP.GT.U32.AND P4, PT, R4, R67, PT ;  /* 0x000000430400720c */ /* 0x000fe20003f84070 */
[--C-:B------:R-:W-:Y:S01]  /*1b80*/  @!P2 IMAD.IADD R71, R71, 0x1, -R4.reuse ;  /* 0x000000014747a824 */ /* 0x100fe200078e0a04 */
[----:B------:R-:W-:Y:S01]  /*1b90*/  LOP3.LUT R2, R2, 0x70, RZ, 0xc0, !PT ;  /* 0x0000007002027812 */ /* 0x000fe200078ec0ff */
[----:B------:R-:W-:Y:S01]  /*1ba0*/  @!P6 IMAD.IADD R61, R61, 0x1, -R4 ;  /* 0x000000013d3de824 */ /* 0x000fe200078e0a04 */
[----:B------:R-:W-:Y:S01]  /*1bb0*/  SHF.R.U32.HI R8, RZ, 0x1, R8 ;  /* 0x00000001ff087819 */ /* 0x000fe20000011608 */
[----:B------:R-:W-:Y:S01]  /*1bc0*/  @!P1 IMAD.MOV R51, RZ, RZ, -R51 ;  /* 0x000000ffff339224 */ /* 0x000fe200078e0a33 */
[----:B------:R-:W-:Y:S01]  /*1bd0*/  ISETP.GT.U32.AND P1, PT, R4, R63, PT ;  /* 0x0000003f0400720c */ /* 0x000fe20003f24070 */
[----:B------:R-:W-:Y:S01]  /*1be0*/  @!P0 IMAD.IADD R10, R10, 0x1, -R5 ;  /* 0x000000010a0a8824 */ /* 0x000fe200078e0a05 */
[C---:B------:R-:W-:Y:S01]  /*1bf0*/  ISETP.GT.U32.AND P0, PT, R4.reuse, R71, PT ;  /* 0x000000470400720c */ /* 0x040fe20003f04070 */
[C---:B------:R-:W-:Y:S01]  /*1c00*/  IMAD R2, R3.reuse, 0x80, R2 ;  /* 0x0000008003027824 */ /* 0x040fe200078e0202 */
[C---:B------:R-:W-:Y:S01]  /*1c10*/  ISETP.GT.U32.AND P6, PT, R4.reuse, R61, PT ;  /* 0x0000003d0400720c */ /* 0x040fe20003fc4070 */
[----:B------:R-:W-:Y:S01]  /*1c20*/  IMAD.SHL.U32 R3, R3, 0x4, RZ ;  /* 0x0000000403037824 */ /* 0x000fe200078e00ff */
[----:B------:R-:W-:Y:S01]  /*1c30*/  ISETP.GT.U32.AND P2, PT, R4, R65, PT ;  /* 0x000000410400720c */ /* 0x000fe20003f44070 */
[--C-:B------:R-:W-:Y:S01]  /*1c40*/  @!P4 IMAD.IADD R67, R67, 0x1, -R4.reuse ;  /* 0x000000014343c824 */ /* 0x100fe200078e0a04 */
[----:B------:R-:W-:Y:S01]  /*1c50*/  ISETP.GE.AND P4, PT, R16, RZ, PT ;  /* 0x000000ff1000720c */ /* 0x000fe20003f86270 */
[----:B------:R-:W-:Y:S01]  /*1c60*/  @!P3 IMAD.MOV R53, RZ, RZ, -R53 ;  /* 0x000000ffff35b224 */ /* 0x000fe200078e0a35 */
[----:B------:R-:W-:Y:S01]  /*1c70*/  LOP3.LUT R3, R3, R8, RZ, 0x3c, !PT ;  /* 0x0000000803037212 */ /* 0x000fe200078e3cff */
[----:B------:R-:W-:Y:S01]  /*1c80*/  @!P5 IMAD.MOV R55, RZ, RZ, -R55 ;  /* 0x000000ffff37d224 */ /* 0x000fe200078e0a37 */
[----:B------:R-:W-:Y:S01]  /*1c90*/  ISETP.GT.U32.AND P3, PT, R4, R67, PT ;  /* 0x000000430400720c */ /* 0x000fe20003f64070 */
[--C-:B------:R-:W-:Y:S01]  /*1ca0*/  @!P1 IMAD.IADD R63, R63, 0x1, -R4.reuse ;  /* 0x000000013f3f9824 */ /* 0x100fe200078e0a04 */
[----:B------:R-:W-:Y:S01]  /*1cb0*/  ISETP.GE.AND P1, PT, R18, RZ, PT ;  /* 0x000000ff1200720c */ /* 0x000fe20003f26270 */
[--C-:B------:R-:W-:Y:S01]  /*1cc0*/  @!P0 IMAD.IADD R71, R71, 0x1, -R4.reuse ;  /* 0x0000000147478824 */ /* 0x100fe200078e0a04 */
[----:B------:R-:W-:Y:S01]  /*1cd0*/  ISETP.GE.AND P0, PT, R9, RZ, PT ;  /* 0x000000ff0900720c */ /* 0x000fe20003f06270 */
[--C-:B------:R-:W-:Y:S01]  /*1ce0*/  @!P6 IMAD.IADD R61, R61, 0x1, -R4.reuse ;  /* 0x000000013d3de824 */ /* 0x100fe200078e0a04 */
[----:B------:R-:W3:Y:S01]  /*1cf0*/  LDC.64 R8, c[0x0][0x238] ;  /* 0x00008e00ff087b82 */ /* 0x000ee20000000a00 */
[----:B------:R-:W-:Y:S01]  /*1d00*/  ISETP.GE.AND P6, PT, R14, RZ, PT ;  /* 0x000000ff0e00720c */ /* 0x000fe20003fc6270 */
[--C-:B------:R-:W-:Y:S01]  /*1d10*/  @!P2 IMAD.IADD R65, R65, 0x1, -R4.reuse ;  /* 0x000000014141a824 */ /* 0x100fe200078e0a04 */
[----:B------:R-:W-:Y:S01]  /*1d20*/  ISETP.GT.U32.AND P5, PT, R4, R69, PT ;  /* 0x000000450400720c */ /* 0x000fe20003fa4070 */
[----:B------:R-:W-:Y:S01]  /*1d30*/  @!P4 IMAD.MOV R59, RZ, RZ, -R59 ;  /* 0x000000ffff3bc224 */ /* 0x000fe200078e0a3b */
[----:B------:R-:W-:Y:S01]  /*1d40*/  ISETP.GT.U32.AND P4, PT, R5, R10, PT ;  /* 0x0000000a0500720c */ /* 0x000fe20003f84070 */
[----:B--2---:R-:W-:Y:S01]  /*1d50*/  VIADD R26, R6, 0xffffffe7 ;  /* 0xffffffe7061a7836 */ /* 0x004fe20000000000 */
[----:B------:R-:W-:Y:S01]  /*1d60*/  ISETP.GE.AND P2, PT, R20, RZ, PT ;  /* 0x000000ff1400720c */ /* 0x000fe20003f46270 */
[--C-:B------:R-:W-:Y:S01]  /*1d70*/  @!P3 IMAD.IADD R67, R67, 0x1, -R4.reuse ;  /* 0x000000014343b824 */ /* 0x100fe200078e0a04 */
[----:B------:R-:W-:Y:S01]  /*1d80*/  ISETP.GE.AND P3, PT, R22, RZ, PT ;  /* 0x000000ff1600720c */ /* 0x000fe20003f66270 */
[----:B------:R-:W-:Y:S01]  /*1d90*/  @!P1 IMAD.MOV R63, RZ, RZ, -R63 ;  /* 0x000000ffff3f9224 */ /* 0x000fe200078e0a3f */
[----:B------:R-:W-:Y:S01]  /*1da0*/  ISETP.GE.AND P1, PT, R154, RZ, PT ;  /* 0x000000ff9a00720c */ /* 0x000fe20003f26270 */
[----:B------:R-:W-:Y:S01]  /*1db0*/  VIADD R20, R6, 0xfffffffb ;  /* 0xfffffffb06147836 */ /* 0x000fe20000000000 */
[----:B------:R-:W-:Y:S01]  /*1dc0*/  LOP3.LUT R170, R2, 0x20, RZ, 0x3c, !PT ;  /* 0x0000002002aa7812 */ /* 0x000fe200078e3cff */
[----:B------:R-:W-:Y:S01]  /*1dd0*/  @!P6 IMAD.MOV R57, RZ, RZ, -R57 ;  /* 0x000000ffff39e224 */ /* 0x000fe200078e0a39 */
[----:B------:R-:W-:Y:S01]  /*1de0*/  ISETP.GE.AND P6, PT, R12, RZ, PT ;  /* 0x000000ff0c00720c */ /* 0x000fe20003fc6270 */
[----:B------:R-:W-:Y:S01]  /*1df0*/  @!P5 IMAD.IADD R69, R69, 0x1, -R4 ;  /* 0x000000014545d824 */ /* 0x000fe200078e0a04 */
[----:B------:R-:W-:Y:S01]  /*1e00*/  LOP3.LUT R4, RZ, R155, RZ, 0x33, !PT ;  /* 0x0000009bff047212 */ /* 0x000fe200078e33ff */
[----:B------:R-:W-:Y:S01]  /*1e10*/  @!P4 IMAD.IADD R10, R10, 0x1, -R5 ;  /* 0x000000010a0ac824 */ /* 0x000fe200078e0a05 */
[----:B------:R-:W-:Y:S01]  /*1e20*/  ISETP.NE.AND P4, PT, R155, RZ, PT ;  /* 0x000000ff9b00720c */ /* 0x000fe20003f85270 */
[----:B------:R-:W-:Y:S01]  /*1e30*/  @!P0 IMAD.MOV R71, RZ, RZ, -R71 ;  /* 0x000000ffff478224 */ /* 0x000fe200078e0a47 */
[----:B------:R-:W-:Y:S01]  /*1e40*/  ISETP.GE.AND P5, PT, R24, RZ, PT ;  /* 0x000000ff1800720c */ /* 0x000fe20003fa6270 */
[----:B------:R-:W-:Y:S01]  /*1e50*/  @!P2 IMAD.MOV R65, RZ, RZ, -R65 ;  /* 0x000000ffff41a224 */ /* 0x000fe200078e0a41 */
[C---:B------:R-:W-:Y:S01]  /*1e60*/  SEL R210, R4.reuse, R13, !P4 ;  /* 0x0000000d04d27207 */ /* 0x040fe20006000000 */
[----:B---3--:R-:W-:Y:S01]  /*1e70*/  IMAD R207, R199, R9, RZ ;  /* 0x00000009c7cf7224 */ /* 0x008fe200078e02ff */
[C---:B------:R-:W-:Y:S01]  /*1e80*/  SEL R214, R4.reuse, R17, !P4 ;  /* 0x0000001104d67207 */ /* 0x040fe20006000000 */
[----:B------:R-:W-:Y:S01]  /*1e90*/  @!P1 IMAD.MOV R10, RZ, RZ, -R10 ;  /* 0x000000ffff0a9224 */ /* 0x000fe200078e0a0a */
[----:B------:R-:W-:Y:S01]  /*1ea0*/  SEL R218, R4, R21, !P4 ;  /* 0x0000001504da7207 */ /* 0x000fe20006000000 */
[----:B------:R-:W-:Y:S01]  /*1eb0*/  IMAD R210, R210, UR6, RZ ;  /* 0x00000006d2d27c24 */ /* 0x000fe2000f8e02ff */
[C---:B------:R-:W-:Y:S01]  /*1ec0*/  LEA R62, P1, R207.reuse, UR4, 0x2 ;  /* 0x00000004cf3e7c11 */ /* 0x040fe2000f8210ff */
[----:B------:R-:W-:Y:S01]  /*1ed0*/  @!P6 IMAD.MOV R61, RZ, RZ, -R61 ;  /* 0x000000ffff3de224 */ /* 0x000fe200078e0a3d */
[----:B------:R-:W-:Y:S01]  /*1ee0*/  ISETP.GE.U32.AND P6, PT, R20, 0x7fffffdc, PT ;  /* 0x7fffffdc1400780c */ /* 0x000fe20003fc6070 */
[----:B------:R-:W-:Y:S01]  /*1ef0*/  IMAD R214, R214, UR6, RZ ;  /* 0x00000006d6d67c24 */ /* 0x000fe2000f8e02ff */
[----:B------:R-:W-:Y:S01]  /*1f00*/  LEA.HI.X.SX32 R20, R207, UR5, 0x2, P1 ;  /* 0x00000005cf147c11 */ /* 0x000fe200088f16ff */
[----:B------:R-:W-:Y:S01]  /*1f10*/  IMAD R218, R218, UR6, RZ ;  /* 0x00000006dada7c24 */ /* 0x000fe2000f8e02ff */
[----:B------:R-:W-:Y:S01]  /*1f20*/  LEA R130, P1, R210, R62, 0x2 ;  /* 0x0000003ed2827211 */ /* 0x000fe200078210ff */
[----:B------:R-:W-:Y:S01]  /*1f30*/  @!P3 IMAD.MOV R67, RZ, RZ, -R67 ;  /* 0x000000ffff43b224 */ /* 0x000fe200078e0a43 */
[----:B------:R-:W-:Y:S01]  /*1f40*/  ISETP.NE.AND P0, PT, R152, RZ, PT ;  /* 0x000000ff9800720c */ /* 0x000fe20003f05270 */
[----:B------:R-:W-:Y:S01]  /*1f50*/  @!P5 IMAD.MOV R69, RZ, RZ, -R69 ;  /* 0x000000ffff45d224 */ /* 0x000fe200078e0a45 */
[----:B------:R-:W-:Y:S01]  /*1f60*/  LEA.HI.X.SX32 R131, R210, R20, 0x2, P1 ;  /* 0x00000014d2837211 */ /* 0x000fe200008f16ff */
[----:B------:R-:W-:Y:S01]  /*1f70*/  ULDC.64 UR4, c[0x0][0x210] ;  /* 0x0000840000047ab9 */ /* 0x000fe20000000a00 */
[----:B------:R-:W-:Y:S01]  /*1f80*/  SEL R223, R4, R25, !P4 ;  /* 0x0000001904df7207 */ /* 0x000fe20006000000 */
[----:B------:R-:W-:Y:S01]  /*1f90*/  VIADD R5, R6, 0xffffffa1 ;  /* 0xffffffa106057836 */ /* 0x000fe20000000000 */
[----:B------:R-:W-:Y:S01]  /*1fa0*/  LEA R134, P1, R214, R62, 0x2 ;  /* 0x0000003ed6867211 */ /* 0x000fe200078210ff */
[----:B------:R-:W-:Y:S01]  /*1fb0*/  IMAD.SHL.U32 R179, R8, 0x4, RZ ;  /* 0x0000000408b37824 */ /* 0x000fe200078e00ff */
[----:B------:R-:W-:Y:S01]  /*1fc0*/  SEL R227, R4, R29, !P4 ;  /* 0x0000001d04e37207 */ /* 0x000fe20006000000 */
[----:B------:R-:W-:Y:S01]  /*1fd0*/  IMAD R223, R223, UR6, RZ ;  /* 0x00000006dfdf7c24 */ /* 0x000fe2000f8e02ff */
[----:B------:R-:W-:Y:S01]  /*1fe0*/  LEA.HI.X.SX32 R135, R214, R20, 0x2, P1 ;  /* 0x00000014d6877211 */ /* 0x000fe200008f16ff */
[----:B------:R-:W-:Y:S01]  /*1ff0*/  IMAD R165, R8, 0xc, RZ ;  /* 0x0000000c08a57824 */ /* 0x000fe200078e02ff */
[----:B------:R-:W-:Y:S01]  /*2000*/  LEA R138, P1, R218, R62, 0x2 ;  /* 0x0000003eda8a7211 */ /* 0x000fe200078210ff */
[----:B------:R-:W-:Y:S01]  /*2010*/  IMAD R227, R227, UR6, RZ ;  /* 0x00000006e3e37c24 */ /* 0x000fe2000f8e02ff */
[----:B------:R-:W-:Y:S01]  /*2020*/  SEL R208, R4, R11, !P4 ;  /* 0x0000000b04d07207 */ /* 0x000fe20006000000 */
[----:B------:R-:W-:Y:S01]  /*2030*/  IMAD R22, R8, 0x3, RZ ;  /* 0x0000000308167824 */ /* 0x000fe200078e02ff */
[----:B------:R-:W-:Y:S01]  /*2040*/  SEL R212, R4, R15, !P4 ;  /* 0x0000000f04d47207 */ /* 0x000fe20006000000 */
[----:B------:R-:W-:Y:S01]  /*2050*/  IMAD R160, R8, 0x14, RZ ;  /* 0x0000001408a07824 */ /* 0x000fe200078e02ff */
[----:B------:R-:W-:Y:S01]  /*2060*/  SEL R216, R4, R19, !P4 ;  /* 0x0000001304d87207 */ /* 0x000fe20006000000 */
[----:B------:R-:W-:Y:S01]  /*2070*/  IMAD R208, R208, UR6, RZ ;  /* 0x00000006d0d07c24 */ /* 0x000fe2000f8e02ff */
[----:B------:R-:W-:Y:S01]  /*2080*/  SEL R220, R4, R23, !P4 ;  /* 0x0000001704dc7207 */ /* 0x000fe20006000000 */
[----:B------:R-:W-:Y:S01]  /*2090*/  IMAD R212, R212, UR6, RZ ;  /* 0x00000006d4d47c24 */ /* 0x000fe2000f8e02ff */
[----:B------:R-:W-:Y:S01]  /*20a0*/  SEL R225, R4, R27, !P4 ;  /* 0x0000001b04e17207 */ /* 0x000fe20006000000 */
[----:B------:R-:W-:Y:S01]  /*20b0*/  IMAD R216, R216, UR6, RZ ;  /* 0x00000006d8d87c24 */ /* 0x000fe2000f8e02ff */
[----:B------:R-:W-:Y:S01]  /*20c0*/  SEL R229, R4, R31, !P4 ;  /* 0x0000001f04e57207 */ /* 0x000fe20006000000 */
[----:B------:R-:W-:Y:S01]  /*20d0*/  IMAD R220, R220, UR6, RZ ;  /* 0x00000006dcdc7c24 */ /* 0x000fe2000f8e02ff */
[C---:B------:R-:W-:Y:S01]  /*20e0*/  SEL R231, R4.reuse, R33, !P4 ;  /* 0x0000002104e77207 */ /* 0x040fe20006000000 */
        /* <DEDUP_REMOVED lines=25> */
[----:B------:R-:W-:Y:S01]  /*2280*/  SEL R12, R4, R59, !P4 ;  /* 0x0000003b040c7207 */ /* 0x000fe20006000000 */
[----:B------:R-:W-:Y:S01]  /*2290*/  IMAD.SHL.U32 R23, R8, 0x2, RZ ;  /* 0x0000000208177824 */ /* 0x000fe200078e00ff */
[C---:B------:R-:W-:Y:S01]  /*22a0*/  SEL R13, R4.reuse, R61, !P4 ;  /* 0x0000003d040d7207 */ /* 0x040fe20006000000 */
[----:B------:R-:W-:Y:S01]  /*22b0*/  IMAD R11, R11, UR6, RZ ;  /* 0x000000060b0b7c24 */ /* 0x000fe2000f8e02ff */
[----:B------:R-:W-:Y:S01]  /*22c0*/  SEL R14, R4, R63, !P4 ;  /* 0x0000003f040e7207 */ /* 0x000fe20006000000 */
[----:B------:R-:W-:Y:S01]  /*22d0*/  IMAD R12, R12, UR6, RZ ;  /* 0x000000060c0c7c24 */ /* 0x000fe2000f8e02ff */
        /* <DEDUP_REMOVED lines=8> */
[----:B------:R-:W-:Y:S01]  /*2360*/  SEL R19, R4, R73, !P4 ;  /* 0x0000004904137207 */ /* 0x000fe20006000000 */
[----:B------:R-:W-:Y:S01]  /*2370*/  VIADD R4, R6, 0xffffffff ;  /* 0xffffffff06047836 */ /* 0x000fe20000000000 */
[----:B------:R-:W-:Y:S01]  /*2380*/  LEA.HI.X.SX32 R139, R218, R20, 0x2, P1 ;  /* 0x00000014da8b7211 */ /* 0x000fe200008f16ff */
[----:B------:R-:W-:Y:S01]  /*2390*/  IMAD R17, R17, UR6, RZ ;  /* 0x0000000611117c24 */ /* 0x000fe2000f8e02ff */
[----:B------:R-:W-:Y:S01]  /*23a0*/  LEA R142, P1, R223, R62, 0x2 ;  /* 0x0000003edf8e7211 */ /* 0x000fe200078210ff */
[----:B------:R-:W-:Y:S01]  /*23b0*/  IMAD R18, R18, UR6, RZ ;  /* 0x0000000612127c24 */ /* 0x000fe2000f8e02ff */
[----:B------:R-:W-:Y:S01]  /*23c0*/  @!P0 LOP3.LUT R10, RZ, R152, RZ, 0x33, !PT ;  /* 0x00000098ff0a8212 */ /* 0x000fe200078e33ff */
[----:B------:R-:W-:Y:S01]  /*23d0*/  IMAD R19, R19, UR6, RZ ;  /* 0x0000000613137c24 */ /* 0x000fe2000f8e02ff */
[----:B------:R-:W-:Y:S01]  /*23e0*/  ISETP.GE.U32.AND P3, PT, R4, 0x7fffffe0, PT ;  /* 0x7fffffe00400780c */ /* 0x000fe20003f66070 */
[----:B------:R-:W-:Y:S01]  /*23f0*/  VIADD R4, R6, 0xfffffffd ;  /* 0xfffffffd06047836 */ /* 0x000fe20000000000 */
[----:B------:R-:W-:Y:S01]  /*2400*/  LEA.HI.X.SX32 R143, R223, R20, 0x2, P1 ;  /* 0x00000014df8f7211 */ /* 0x000fe200008f16ff */
[----:B------:R-:W-:Y:S01]  /*2410*/  IMAD R7, R10, R7, RZ ;  /* 0x000000070a077224 */ /* 0x000fe200078e02ff */
[----:B------:R-:W-:Y:S01]  /*2420*/  LEA R146, P1, R227, R62, 0x2 ;  /* 0x0000003ee3927211 */ /* 0x000fe200078210ff */
[----:B------:R-:W-:Y:S01]  /*2430*/  IMAD R10, R55, UR6, RZ ;  /* 0x00000006370a7c24 */ /* 0x000fe2000f8e02ff */
[----:B------:R-:W-:Y:S01]  /*2440*/  ISETP.GE.U32.AND P5, PT, R4, 0x7fffffde, PT ;  /* 0x7fffffde0400780c */ /* 0x000fe20003fa6070 */
[----:B------:R-:W-:Y:S01]  /*2450*/  IMAD.SHL.U32 R4, R7, 0x4, RZ ;  /* 0x0000000407047824 */ /* 0x000fe200078e00ff */
[----:B------:R-:W-:Y:S01]  /*2460*/  LEA.HI.X.SX32 R147, R227, R20, 0x2, P1 ;  /* 0x00000014e3937211 */ /* 0x000fe200008f16ff */
[C---:B------:R-:W-:Y:S01]  /*2470*/  IMAD R222, R8.reuse, 0x5, RZ ;  /* 0x0000000508de7824 */ /* 0x040fe200078e02ff */
[----:B------:R-:W-:Y:S01]  /*2480*/  LEA R150, P1, R231, R62, 0x2 ;  /* 0x0000003ee7967211 */ /* 0x000fe200078210ff */
[----:B------:R-:W-:Y:S01]  /*2490*/  IMAD R192, R8, 0x18, RZ ;  /* 0x0000001808c07824 */ /* 0x000fe200078e02ff */
[----:B------:R-:W-:Y:S01]  /*24a0*/  ISETP.GE.U32.AND P2, PT, R5, 0x7fffff82, PT ;  /* 0x7fffff820500780c */ /* 0x000fe20003f46070 */
[----:B------:R-:W-:Y:S01]  /*24b0*/  VIADD R5, R6, 0xfffffffe ;  /* 0xfffffffe06057836 */ /* 0x000fe20000000000 */
[----:B------:R-:W-:Y:S01]  /*24c0*/  LEA.HI.X.SX32 R151, R231, R20, 0x2, P1 ;  /* 0x00000014e7977211 */ /* 0x000fe200008f16ff */
[----:B------:R-:W-:Y:S01]  /*24d0*/  IMAD R200, R8, 0x1c, RZ ;  /* 0x0000001c08c87824 */ /* 0x000fe200078e02ff */
[----:B------:R-:W-:Y:S01]  /*24e0*/  IADD3 R64, P1, R4, UR4, RZ ;  /* 0x0000000404407c10 */ /* 0x000fe2000ff3e0ff */
[----:B------:R-:W-:Y:S01]  /*24f0*/  IMAD R191, R8, 0x6, RZ ;  /* 0x0000000608bf7824 */ /* 0x000fe200078e02ff */
[----:B------:R-:W-:Y:S01]  /*2500*/  ISETP.GE.U32.AND P4, PT, R5, 0x7fffffdf, PT ;  /* 0x7fffffdf0500780c */ /* 0x000fe20003f86070 */
[----:B------:R-:W-:Y:S01]  /*2510*/  VIADD R5, R6, 0xfffffffc ;  /* 0xfffffffc06057836 */ /* 0x000fe20000000000 */
[----:B------:R-:W-:Y:S01]  /*2520*/  LEA.HI.X.SX32 R65, R7, UR5, 0x2, P1 ;  /* 0x0000000507417c11 */ /* 0x000fe200088f16ff */
[C---:B------:R-:W-:Y:S01]  /*2530*/  IMAD R188, R8.reuse, 0x7, RZ ;  /* 0x0000000708bc7824 */ /* 0x040fe200078e02ff */
[----:B------:R-:W-:Y:S01]  /*2540*/  LEA R156, P1, R237, R62, 0x2 ;  /* 0x0000003eed9c7211 */ /* 0x000fe200078210ff */
[C---:B------:R-:W-:Y:S01]  /*2550*/  IMAD R83, R8.reuse, 0x24, RZ ;  /* 0x0000002408537824 */ /* 0x040fe200078e02ff */
[----:B------:R-:W-:Y:S01]  /*2560*/  ISETP.GE.U32.AND P0, PT, R5, 0x7fffffdd, PT ;  /* 0x7fffffdd0500780c */ /* 0x000fe20003f06070 */
[C---:B------:R-:W-:Y:S01]  /*2570*/  IMAD.SHL.U32 R183, R8.reuse, 0x8, RZ ;  /* 0x0000000808b77824 */ /* 0x040fe200078e00ff */
[----:B------:R-:W-:Y:S01]  /*2580*/  LEA.HI.X.SX32 R157, R237, R20, 0x2, P1 ;  /* 0x00000014ed9d7211 */ /* 0x000fe200008f16ff */
[C---:B------:R-:W-:Y:S01]  /*2590*/  IMAD R181, R8.reuse, 0x9, RZ ;  /* 0x0000000908b57824 */ /* 0x040fe200078e02ff */
[C---:B------:R-:W-:Y:S01]  /*25a0*/  LEA R158, P1, R239.reuse, R62, 0x2 ;  /* 0x0000003eef9e7211 */ /* 0x040fe200078210ff */
[C---:B------:R-:W-:Y:S01]  /*25b0*/  IMAD R85, R8.reuse, 0x28, RZ ;  /* 0x0000002808557824 */ /* 0x040fe200078e02ff */
[----:B------:R-:W-:Y:S01]  /*25c0*/  SEL R5, RZ, 0x1fffe, P2 ;  /* 0x0001fffeff057807 */ /* 0x000fe20001000000 */
[C---:B------:R-:W-:Y:S01]  /*25d0*/  IMAD R87, R8.reuse, 0x2c, RZ ;  /* 0x0000002c08577824 */ /* 0x040fe200078e02ff */
[----:B------:R-:W-:Y:S01]  /*25e0*/  LEA.HI.X.SX32 R159, R239, R20, 0x2, P1 ;  /* 0x00000014ef9f7211 */ /* 0x000fe200008f16ff */
[C---:B------:R-:W-:Y:S01]  /*25f0*/  IMAD R177, R8.reuse, 0xa, RZ ;  /* 0x0000000a08b17824 */ /* 0x040fe200078e02ff */
[CC--:B------:R-:W-:Y:S01]  /*2600*/  LEA R32, P1, R241.reuse, R62.reuse, 0x2 ;  /* 0x0000003ef1207211 */ /* 0x0c0fe200078210ff */
[----:B------:R-:W-:Y:S01]  /*2610*/  IMAD R175, R8, 0xb, RZ ;  /* 0x0000000b08af7824 */ /* 0x000fe200078e02ff */
[----:B------:R-:W-:Y:S01]  /*2620*/  LEA R128, P2, R208, R62, 0x2 ;  /* 0x0000003ed0807211 */ /* 0x000fe200078410ff */
[C---:B------:R-:W-:Y:S01]  /*2630*/  IMAD R89, R8.reuse, 0x30, RZ ;  /* 0x0000003008597824 */ /* 0x040fe200078e02ff */
[----:B------:R-:W-:Y:S01]  /*2640*/  LEA.HI.X.SX32 R33, R241, R20, 0x2, P1 ;  /* 0x00000014f1217211 */ /* 0x000fe200008f16ff */
[C---:B------:R-:W-:Y:S01]  /*2650*/  IMAD R91, R8.reuse, 0x34, RZ ;  /* 0x00000034085b7824 */ /* 0x040fe200078e02ff */
[C---:B------:R-:W-:Y:S01]  /*2660*/  LEA R34, P1, R243.reuse, R62, 0x2 ;  /* 0x0000003ef3227211 */ /* 0x040fe200078210ff */
[----:B------:R-:W-:Y:S01]  /*2670*/  IMAD R173, R8, 0xd, RZ ;  /* 0x0000000d08ad7824 */ /* 0x000fe200078e02ff */
[-C--:B------:R-:W-:Y:S01]  /*2680*/  LEA.HI.X.SX32 R129, R208, R20.reuse, 0x2, P2 ;  /* 0x00000014d0817211 */ /* 0x080fe200010f16ff */
        /* <DEDUP_REMOVED lines=10> */
[----:B------:R-:W-:Y:S01]  /*2730*/  IMAD.SHL.U32 R168, R8, 0x10, RZ ;  /* 0x0000001008a87824 */ /* 0x000fe200078e00ff */
        /* <DEDUP_REMOVED lines=15> */
[----:B------:R-:W-:Y:S01]  /*2830*/  IMAD R163, R8, 0x15, RZ ;  /* 0x0000001508a37824 */ /* 0x000fe200078e02ff */
[-C--:B------:R-:W-:Y:S01]  /*2840*/  LEA R44, P1, R10, R62.reuse, 0x2 ;  /* 0x0000003e0a2c7211 */ /* 0x080fe200078210ff */
[----:B------:R-:W-:Y:S01]  /*2850*/  IMAD R109, R8, 0x58, RZ ;  /* 0x00000058086d7824 */ /* 0x000fe200078e02ff */
[----:B------:R-:W-:Y:S01]  /*2860*/  LEA R140, P2, R220, R62, 0x2 ;  /* 0x0000003edc8c7211 */ /* 0x000fe200078410ff */
[----:B------:R-:W-:Y:S01]  /*2870*/  IMAD R111, R8, 0x5c, RZ ;  /* 0x0000005c086f7824 */ /* 0x000fe200078e02ff */
        /* <DEDUP_REMOVED lines=9> */
[C---:B------:R-:W-:Y:S01]  /*2910*/  IMAD R194, R8.reuse, 0x19, RZ ;  /* 0x0000001908c27824 */ /* 0x040fe200078e02ff */
[----:B------:R-:W-:Y:S01]  /*2920*/  LEA R144, P2, R225, R62, 0x2 ;  /* 0x0000003ee1907211 */ /* 0x000fe200078410ff */
[----:B------:R-:W-:Y:S01]  /*2930*/  IMAD R117, R8, 0x68, RZ ;  /* 0x0000006808757824 */ /* 0x000fe200078e02ff */
[----:B------:R-:W-:Y:S01]  /*2940*/  LEA.HI.X.SX32 R49, R12, R20, 0x2, P1 ;  /* 0x000000140c317211 */ /* 0x000fe200008f16ff */
[C---:B------:R-:W-:Y:S01]  /*2950*/  IMAD R119, R8.reuse, 0x6c, RZ ;  /* 0x0000006c08777824 */ /* 0x040fe200078e02ff */
[----:B------:R-:W-:Y:S01]  /*2960*/  LEA R50, P1, R13, R62, 0x2 ;  /* 0x0000003e0d327211 */ /* 0x000fe200078210ff */
[C---:B------:R-:W-:Y:S01]  /*2970*/  IMAD R196, R8.reuse, 0x1a, RZ ;  /* 0x0000001a08c47824 */ /* 0x040fe200078e02ff */
        /* <DEDUP_REMOVED lines=13> */
[----:B------:R-:W-:Y:S01]  /*2a50*/  UMOV UR4, 0x400 ;  /* 0x0000040000047882 */ /* 0x000fe20000000000 */
[----:B------:R-:W-:Y:S01]  /*2a60*/  LEA.HI.X.SX32 R55, R15, R20, 0x2, P1 ;  /* 0x000000140f377211 */ /* 0x000fe200008f16ff */
[----:B------:R-:W-:Y:S01]  /*2a70*/  IMAD R204, R8, 0x1e, RZ ;  /* 0x0000001e08cc7824 */ /* 0x000fe200078e02ff */
[-C--:B------:R-:W-:Y:S01]  /*2a80*/  LEA R56, P1, R16, R62.reuse, 0x2 ;  /* 0x0000003e10387211 */ /* 0x080fe200078210ff */
[----:B----4-:R-:W-:Y:S01]  /*2a90*/  ULEA UR12, UR12, UR4, 0x18 ;  /* 0x000000040c0c7291 */ /* 0x010fe2000f8ec03f */
[----:B------:R-:W-:Y:S01]  /*2aa0*/  LEA R152, P2, R233, R62, 0x2 ;  /* 0x0000003ee9987211 */ /* 0x000fe200078410ff */
[----:B------:R-:W-:Y:S01]  /*2ab0*/  VIADD R21, R6, 0xfffffffa ;  /* 0xfffffffa06157836 */ /* 0x000fe20000000000 */
[----:B------:R-:W-:Y:S01]  /*2ac0*/  LEA.HI.X.SX32 R57, R16, R20, 0x2, P1 ;  /* 0x0000001410397211 */ /* 0x000fe200008f16ff */
[----:B------:R-:W-:Y:S01]  /*2ad0*/  IMAD R206, R8, 0x1f, RZ ;  /* 0x0000001f08ce7824 */ /* 0x000fe200078e02ff */
[----:B------:R-:W-:Y:S01]  /*2ae0*/  LEA R58, P1, R17, R62, 0x2 ;  /* 0x0000003e113a7211 */ /* 0x000fe200078210ff */
[----:B------:R-:W-:Y:S01]  /*2af0*/  STL [R1+0x4], R23 ;  /* 0x0000041701007387 */ /* 0x000fe20000100800 */
[-C--:B------:R-:W-:Y:S01]  /*2b00*/  LEA.HI.X.SX32 R153, R233, R20.reuse, 0x2, P2 ;  /* 0x00000014e9997211 */ /* 0x080fe200010f16ff */
[----:B------:R-:W-:Y:S01]  /*2b10*/  VIADD R24, R6, 0xffffffef ;  /* 0xffffffef06187836 */ /* 0x000fe20000000000 */
[----:B------:R-:W-:Y:S01]  /*2b20*/  LEA.HI.X.SX32 R59, R17, R20, 0x2, P1 ;  /* 0x00000014113b7211 */ /* 0x000fe200008f16ff */
[----:B------:R2:W-:Y:S01]  /*2b30*/  STL [R1], R22 ;  /* 0x0000001601007387 */ /* 0x0005e20000100800 */
[-C--:B------:R-:W-:Y:S01]  /*2b40*/  LEA R60, P1, R18, R62.reuse, 0x2 ;  /* 0x0000003e123c7211 */ /* 0x080fe200078210ff */
[C---:B------:R-:W-:Y:S01]  /*2b50*/  VIADD R25, R6.reuse, 0xffffffeb ;  /* 0xffffffeb06197836 */ /* 0x040fe20000000000 */
[C---:B-1----:R-:W-:Y:S01]  /*2b60*/  LEA R154, P2, R235.reuse, R62, 0x2 ;  /* 0x0000003eeb9a7211 */ /* 0x042fe200078410ff */
[----:B------:R-:W-:Y:S01]  /*2b70*/  VIADD R27, R6, 0xffffffe3 ;  /* 0xffffffe3061b7836 */ /* 0x000fe20000000000 */
[-C--:B------:R-:W-:Y:S01]  /*2b80*/  LEA.HI.X.SX32 R61, R18, R20.reuse, 0x2, P1 ;  /* 0x00000014123d7211 */ /* 0x080fe200008f16ff */
[C---:B------:R-:W-:Y:S01]  /*2b90*/  VIADD R28, R6.reuse, 0xffffffce ;  /* 0xffffffce061c7836 */ /* 0x040fe20000000000 */
[----:B------:R-:W-:Y:S01]  /*2ba0*/  LEA.HI.X.SX32 R155, R235, R20, 0x2, P2 ;  /* 0x00000014eb9b7211 */ /* 0x000fe200010f16ff */
[C---:B------:R-:W-:Y:S01]  /*2bb0*/  VIADD R29, R6.reuse, 0xffffffc8 ;  /* 0xffffffc8061d7836 */ /* 0x040fe20000000000 */
[----:B------:R-:W-:Y:S01]  /*2bc0*/  LEA R62, P1, R19, R62, 0x2 ;  /* 0x0000003e133e7211 */ /* 0x000fe200078210ff */
[C---:B------:R-:W-:Y:S01]  /*2bd0*/  VIADD R30, R6.reuse, 0xffffffcb ;  /* 0xffffffcb061e7836 */ /* 0x040fe20000000000 */
[----:B------:R-:W-:Y:S01]  /*2be0*/  IADD3 R66, P2, R179, R64, RZ ;  /* 0x00000040b3427210 */ /* 0x000fe20007f5e0ff */
[C---:B------:R-:W-:Y:S01]  /*2bf0*/  VIADD R31, R6.reuse, 0xffffffc4 ;  /* 0xffffffc4061f7836 */ /* 0x040fe20000000000 */
[----:B------:R-:W-:Y:S01]  /*2c00*/  LEA.HI.X.SX32 R63, R19, R20, 0x2, P1 ;  /* 0x00000014133f7211 */ /* 0x000fe200008f16ff */
[----:B------:R-:W-:Y:S01]  /*2c10*/  VIADD R20, R6, 0xfffffff9 ;  /* 0xfffffff906147836 */ /* 0x000fe20000000000 */
[-C--:B------:R-:W-:Y:S01]  /*2c20*/  LEA R68, P1, R8, R64.reuse, 0x3 ;  /* 0x0000004008447211 */ /* 0x080fe200078218ff */
[----:B------:R-:W-:Y:S01]  /*2c30*/  VIADD R176, R6, 0xffffffc6 ;  /* 0xffffffc606b07836 */ /* 0x000fe20000000000 */
[-C--:B------:R-:W-:Y:S01]  /*2c40*/  LEA.HI.X.SX32 R67, R8, R65.reuse, 0x2, P2 ;  /* 0x0000004108437211 */ /* 0x080fe200010f16ff */
[C---:B------:R-:W-:Y:S01]  /*2c50*/  VIADD R180, R6.reuse, 0xffffffbf ;  /* 0xffffffbf06b47836 */ /* 0x040fe20000000000 */
[-C--:B------:R-:W-:Y:S01]  /*2c60*/  IADD3 R70, P2, R165, R64.reuse, RZ ;  /* 0x00000040a5467210 */ /* 0x080fe20007f5e0ff */
[C---:B------:R-:W-:Y:S01]  /*2c70*/  VIADD R184, R6.reuse, 0xffffffb9 ;  /* 0xffffffb906b87836 */ /* 0x040fe20000000000 */
[----:B------:R-:W-:Y:S01]  /*2c80*/  LEA.HI.X.SX32 R69, R23, R65, 0x2, P1 ;  /* 0x0000004117457211 */ /* 0x000fe200008f16ff */
[----:B------:R-:W-:Y:S01]  /*2c90*/  VIADD R186, R6, 0xffffffb3 ;  /* 0xffffffb306ba7836 */ /* 0x000fe20000000000 */
[----:B------:R-:W-:-:S02]  /*2ca0*/  LEA R72, P1, R8, R64, 0x4 ;  /* 0x0000004008487211 */ /* 0x000fc400078220ff */
[-C--:B------:R-:W-:Y:S01]  /*2cb0*/  LEA.HI.X.SX32 R71, R22, R65.reuse, 0x2, P2 ;  /* 0x0000004116477211 */ /* 0x080fe200010f16ff */
[----:B--2---:R-:W-:Y:S01]  /*2cc0*/  VIADD R22, R6, 0xfffffff7 ;  /* 0xfffffff706167836 */ /* 0x004fe20000000000 */
[-C--:B------:R-:W-:Y:S02]  /*2cd0*/  IADD3 R74, P2, R160, R64.reuse, RZ ;  /* 0x00000040a04a7210 */ /* 0x080fe40007f5e0ff */
[-C--:B------:R-:W-:Y:S02]  /*2ce0*/  LEA.HI.X.SX32 R73, R179, R65.reuse, 0x2, P1 ;  /* 0x00000041b3497211 */ /* 0x080fe400008f16ff */
[-C--:B------:R-:W-:Y:S02]  /*2cf0*/  IADD3 R76, P1, R192, R64.reuse, RZ ;  /* 0x00000040c04c7210 */ /* 0x080fe40007f3e0ff */
[----:B------:R-:W-:Y:S02]  /*2d00*/  LEA.HI.X.SX32 R75, R222, R65, 0x2, P2 ;  /* 0x00000041de4b7211 */ /* 0x000fe400010f16ff */
[----:B------:R-:W-:-:S02]  /*2d10*/  IADD3 R78, P2, R200, R64, RZ ;  /* 0x00000040c84e7210 */ /* 0x000fc40007f5e0ff */
[-C--:B------:R-:W-:Y:S02]  /*2d20*/  LEA.HI.X.SX32 R77, R191, R65.reuse, 0x2, P1 ;  /* 0x00000041bf4d7211 */ /* 0x080fe400008f16ff */
[-C--:B------:R-:W-:Y:S02]  /*2d30*/  LEA R80, P1, R8, R64.reuse, 0x5 ;  /* 0x0000004008507211 */ /* 0x080fe400078228ff */
[-C--:B------:R-:W-:Y:S02]  /*2d40*/  LEA.HI.X.SX32 R79, R188, R65.reuse, 0x2, P2 ;  /* 0x00000041bc4f7211 */ /* 0x080fe400010f16ff */
[-C--:B------:R-:W-:Y:S02]  /*2d50*/  IADD3 R82, P2, R83, R64.reuse, RZ ;  /* 0x0000004053527210 */ /* 0x080fe40007f5e0ff */
[----:B------:R-:W-:Y:S02]  /*2d60*/  LEA.HI.X.SX32 R81, R183, R65, 0x2, P1 ;  /* 0x00000041b7517211 */ /* 0x000fe400008f16ff */
[----:B------:R-:W-:-:S02]  /*2d70*/  IADD3 R84, P1, R85, R64, RZ ;  /* 0x0000004055547210 */ /* 0x000fc40007f3e0ff */
[-C--:B------:R-:W-:Y:S02]  /*2d80*/  LEA.HI.X.SX32 R83, R181, R65.reuse, 0x2, P2 ;  /* 0x00000041b5537211 */ /* 0x080fe400010f16ff */
[-C--:B------:R-:W-:Y:S02]  /*2d90*/  IADD3 R86, P2, R87, R64.reuse, RZ ;  /* 0x0000004057567210 */ /* 0x080fe40007f5e0ff */
        /* <DEDUP_REMOVED lines=9> */
[----:B------:R-:W-:-:S02]  /*2e30*/  LEA R96, P1, R8, R64, 0x6 ;  /* 0x0000004008607211 */ /* 0x000fc400078230ff */
        /* <DEDUP_REMOVED lines=31> */
[----:B------:R-:W-:Y:S01]  /*3030*/  ISETP.GE.U32.AND P1, PT, R21, 0x7fffffdb, PT ;  /* 0x7fffffdb1500780c */ /* 0x000fe20003f26070 */
[----:B------:R-:W-:Y:S01]  /*3040*/  VIADD R21, R2, UR12 ;  /* 0x0000000c02157c36 */ /* 0x000fe20008000000 */
[----:B------:R-:W-:Y:S02]  /*3050*/  LEA.HI.X.SX32 R127, R206, R65, 0x2, P2 ;  /* 0x00000041ce7f7211 */ /* 0x000fe400010f16ff */
[----:B------:R-:W-:Y:S01]  /*3060*/  ISETP.GE.U32.AND P2, PT, R20, 0x7fffffda, PT ;  /* 0x7fffffda1400780c */ /* 0x000fe20003f46070 */
[----:B------:R-:W-:Y:S01]  /*3070*/  VIADD R20, R6, 0xfffffff8 ;  /* 0xfffffff806147836 */ /* 0x000fe20000000000 */
[----:B------:R-:W-:Y:S01]  /*3080*/  @!PT LDS RZ, [RZ] ;  /* 0x00000000fffff984 */ /* 0x000fe20000000800 */
[----:B------:R-:W-:Y:S01]  /*3090*/  @!PT LDS RZ, [RZ] ;  /* 0x00000000fffff984 */ /* 0x000fe20000000800 */
[----:B------:R-:W-:Y:S01]  /*30a0*/  @!PT LDS RZ, [RZ] ;  /* 0x00000000fffff984 */ /* 0x000fe20000000800 */
[----:B------:R1:W-:Y:S01]  /*30b0*/  LDGSTS.E [R21], desc[UR16][R64.64], !P3 ;  /* 0x0000000040157fae */ /* 0x0003e2000d921850 */
[----:B------:R-:W-:-:S03]  /*30c0*/  LOP3.LUT R23, R2, 0x10, RZ, 0x3c, !PT ;  /* 0x0000001002177812 */ /* 0x000fc600078e3cff */
[----:B------:R-:W-:Y:S01]  /*30d0*/  ISETP.GE.U32.AND P3, PT, R20, 0x7fffffd9, PT ;  /* 0x7fffffd91400780c */ /* 0x000fe20003f66070 */
[----:B------:R-:W-:Y:S01]  /*30e0*/  VIADD R20, R6, 0xfffffff6 ;  /* 0xfffffff606147836 */ /* 0x000fe20000000000 */
[----:B------:R2:W-:Y:S01]  /*30f0*/  LDGSTS.E [R21+0x4], desc[UR16][R66.64], !P4 ;  /* 0x0000400042157fae */ /* 0x0005e2000e121850 */
[----:B------:R-:W-:Y:S01]  /*3100*/  ISETP.GE.U32.AND P4, PT, R22, 0x7fffffd8, PT ;  /* 0x7fffffd81600780c */ /* 0x000fe20003f86070 */
[----:B------:R-:W-:Y:S02]  /*3110*/  VIADD R22, R23, UR12 ;  /* 0x0000000c17167c36 */ /* 0x000fe40008000000 */
[----:B------:R3:W-:Y:S01]  /*3120*/  LDGSTS.E [R21+0x8], desc[UR16][R68.64], !P5 ;  /* 0x0000800044157fae */ /* 0x0007e2000e921850 */
[----:B------:R-:W-:Y:S01]  /*3130*/  ISETP.GE.U32.AND P5, PT, R20, 0x7fffffd7, PT ;  /* 0x7fffffd71400780c */ /* 0x000fe20003fa6070 */
[C---:B------:R-:W-:Y:S02]  /*3140*/  VIADD R20, R6.reuse, 0xfffffff5 ;  /* 0xfffffff506147836 */ /* 0x040fe40000000000 */
[----:B------:R4:W-:Y:S01]  /*3150*/  LDGSTS.E [R21+0xc], desc[UR16][R70.64], !P0 ;  /* 0x0000c00046157fae */ /* 0x0009e2000c121850 */
[----:B------:R-:W-:-:S02]  /*3160*/  VIADD R23, R6, 0xfffffff3 ;  /* 0xfffffff306177836 */ /* 0x000fc40000000000 */
[----:B------:R-:W-:Y:S01]  /*3170*/  ISETP.GE.U32.AND P0, PT, R20, 0x7fffffd6, PT ;  /* 0x7fffffd61400780c */ /* 0x000fe20003f06070 */
[----:B------:R-:W-:Y:S01]  /*3180*/  VIADD R20, R6, 0xfffffff4 ;  /* 0xfffffff406147836 */ /* 0x000fe20000000000 */
[----:B------:R5:W-:Y:S04]  /*3190*/  LDGSTS.E [R22], desc[UR16][R72.64], !P6 ;  /* 0x0000000048167fae */ /* 0x000be8000f121850 */
[----:B------:R-:W-:Y:S01]  /*31a0*/  ISETP.GE.U32.AND P6, PT, R20, 0x7fffffd5, PT ;  /* 0x7fffffd51400780c */ /* 0x000fe20003fc6070 */
[----:B------:R-:W-:Y:S01]  /*31b0*/  VIADD R20, R6, 0xfffffff2 ;  /* 0xfffffff206147836 */ /* 0x000fe20000000000 */
[----:B------:R5:W-:Y:S01]  /*31c0*/  LDGSTS.E [R22+0x4], desc[UR16][R74.64], !P1 ;  /* 0x000040004a167fae */ /* 0x000be2000c921850 */
[----:B------:R-:W-:Y:S01]  /*31d0*/  ISETP.GE.U32.AND P1, PT, R23, 0x7fffffd4, PT ;  /* 0x7fffffd41700780c */ /* 0x000fe20003f26070 */
[----:B------:R-:W-:Y:S01]  /*31e0*/  VIADD R23, R170, UR12 ;  /* 0x0000000caa177c36 */ /* 0x000fe20008000000 */
[----:B------:R-:W-:Y:S01]  /*31f0*/  LOP3.LUT R170, R2, 0x30, RZ, 0x3c, !PT ;  /* 0x0000003002aa7812 */ /* 0x000fe200078e3cff */
[----:B------:R5:W-:Y:S01]  /*3200*/  LDGSTS.E [R22+0x8], desc[UR16][R76.64], !P2 ;  /* 0x000080004c167fae */ /* 0x000be2000d121850 */
[----:B------:R-:W-:Y:S01]  /*3210*/  ISETP.GE.U32.AND P2, PT, R20, 0x7fffffd3, PT ;  /* 0x7fffffd31400780c */ /* 0x000fe20003f46070 */
[----:B------:R-:W-:-:S02]  /*3220*/  VIADD R20, R6, 0xfffffff1 ;  /* 0xfffffff106147836 */ /* 0x000fc40000000000 */
[----:B------:R5:W-:Y:S03]  /*3230*/  LDGSTS.E [R22+0xc], desc[UR16][R78.64], !P3 ;  /* 0x0000c0004e167fae */ /* 0x000be6000d921850 */
        /* <DEDUP_REMOVED lines=46> */
[----:B------:R-:W-:-:S02]  /*3520*/  VIADD R27, R170, UR12 ;  /* 0x0000000caa1b7c36 */ /* 0x000fc40008000000 */
[----:B------:R5:W-:Y:S01]  /*3530*/  LDGSTS.E [R26+0x8], desc[UR16][R108.64], !P4 ;  /* 0x000080006c1a7fae */ /* 0x000be2000e121850 */
[----:B------:R-:W-:Y:S01]  /*3540*/  ISETP.GE.U32.AND P4, PT, R20, 0x7fffffad, PT ;  /* 0x7fffffad1400780c */ /* 0x000fe20003f86070 */
[----:B------:R-:W-:Y:S02]  /*3550*/  VIADD R20, R6, 0xffffffcd ;  /* 0xffffffcd06147836 */ /* 0x000fe40000000000 */
[----:B------:R5:W-:Y:S03]  /*3560*/  LDGSTS.E [R26+0xc], desc[UR16][R110.64], !P5 ;  /* 0x0000c0006e1a7fae */ /* 0x000be6000e921850 */
[----:B------:R-:W-:Y:S01]  /*3570*/  ISETP.GE.U32.AND P5, PT, R20, 0x7fffffae, PT ;  /* 0x7fffffae1400780c */ /* 0x000fe20003fa6070 */
[----:B------:R-:W-:Y:S01]  /*3580*/  VIADD R20, R6, 0xffffffcf ;  /* 0xffffffcf06147836 */ /* 0x000fe20000000000 */
[----:B------:R5:W-:Y:S01]  /*3590*/  LDGSTS.E [R27], desc[UR16][R112.64], !P0 ;  /* 0x00000000701b7fae */ /* 0x000be2000c121850 */
[----:B------:R-:W-:-:S02]  /*35a0*/  ISETP.GE.U32.AND P0, PT, R28, 0x7fffffaf, PT ;  /* 0x7fffffaf1c00780c */ /* 0x000fc40003f06070 */
[----:B------:R-:W-:Y:S01]  /*35b0*/  SEL R28, RZ, 0x1, P4 ;  /* 0x00000001ff1c7807 */ /* 0x000fe20002000000 */
[----:B------:R5:W-:Y:S01]  /*35c0*/  LDGSTS.E [R27+0x4], desc[UR16][R114.64], !P6 ;  /* 0x00004000721b7fae */ /* 0x000be2000f121850 */
[----:B------:R-:W-:Y:S01]  /*35d0*/  ISETP.GE.U32.AND P6, PT, R20, 0x7fffffb0, PT ;  /* 0x7fffffb01400780c */ /* 0x000fe20003fc6070 */
[C---:B------:R-:W-:Y:S01]  /*35e0*/  VIADD R20, R6.reuse, 0xffffffc9 ;  /* 0xffffffc906147836 */ /* 0x040fe20000000000 */
[----:B------:R-:W-:Y:S01]  /*35f0*/  ISETP.GE.U32.AND P4, PT, R29, 0x7fffffa9, PT ;  /* 0x7fffffa91d00780c */ /* 0x000fe20003f86070 */
[----:B------:R-:W-:Y:S01]  /*3600*/  VIADD R29, R6, 0xffffffca ;  /* 0xffffffca061d7836 */ /* 0x000fe20000000000 */
[----:B------:R-:W-:Y:S01]  /*3610*/  SEL R193, RZ, 0x1fffe, P5 ;  /* 0x0001fffeffc17807 */ /* 0x000fe20002800000 */
[----:B------:R5:W-:Y:S01]  /*3620*/  LDGSTS.E [R27+0x8], desc[UR16][R116.64], !P1 ;  /* 0x00008000741b7fae */ /* 0x000be2000c921850 */
[----:B------:R-:W-:Y:S02]  /*3630*/  ISETP.GE.U32.AND P5, PT, R20, 0x7fffffaa, PT ;  /* 0x7fffffaa1400780c */ /* 0x000fe40003fa6070 */
[----:B------:R-:W-:Y:S01]  /*3640*/  SEL R170, RZ, 0x4, P0 ;  /* 0x00000004ffaa7807 */ /* 0x000fe20000000000 */
[----:B------:R-:W1:Y:S01]  /*3650*/  LDC R20, c[0x0][0x230] ;  /* 0x00008c00ff147b82 */ /* 0x000e620000000800 */
[----:B------:R-:W-:Y:S01]  /*3660*/  ISETP.GE.U32.AND P0, PT, R29, 0x7fffffab, PT ;  /* 0x7fffffab1d00780c */ /* 0x000fe20003f06070 */
[----:B------:R-:W-:Y:S01]  /*3670*/  IMAD.IADD R193, R28, 0x1, R193 ;  /* 0x000000011cc17824 */ /* 0x000fe200078e02c1 */
[----:B------:R-:W-:Y:S01]  /*3680*/  SEL R185, RZ, 0x7fff8, P6 ;  /* 0x0007fff8ffb97807 */ /* 0x000fe20003000000 */
[----:B------:R5:W-:Y:S01]  /*3690*/  LDGSTS.E [R27+0xc], desc[UR16][R118.64], !P2 ;  /* 0x0000c000761b7fae */ /* 0x000be2000d121850 */
[----:B------:R-:W-:Y:S01]  /*36a0*/  ISETP.GE.U32.AND P6, PT, R30, 0x7fffffac, PT ;  /* 0x7fffffac1e00780c */ /* 0x000fe20003fc6070 */
[C---:B------:R-:W-:Y:S01]  /*36b0*/  VIADD R30, R6.reuse, 0xffffffc5 ;  /* 0xffffffc5061e7836 */ /* 0x040fe20000000000 */
[----:B------:R-:W-:Y:S01]  /*36c0*/  SEL R172, RZ, 0x1, P4 ;  /* 0x00000001ffac7807 */ /* 0x000fe20002000000 */
[----:B------:R-:W2:Y:S01]  /*36d0*/  LDC R29, c[0x0][0x230] ;  /* 0x00008c00ff1d7b82 */ /* 0x000ea20000000800 */
[----:B------:R-:W-:Y:S01]  /*36e0*/  ISETP.GE.U32.AND P4, PT, R31, 0x7fffffa5, PT ;  /* 0x7fffffa51f00780c */ /* 0x000fe20003f86070 */
[----:B------:R-:W-:Y:S01]  /*36f0*/  VIADD R31, R6, 0xffffffc7 ;  /* 0xffffffc7061f7836 */ /* 0x000fe20000000000 */
[----:B------:R-:W-:-:S02]  /*3700*/  SEL R195, RZ, 0x1fffe, P5 ;  /* 0x0001fffeffc37807 */ /* 0x000fc40002800000 */
[----:B------:R-:W-:Y:S01]  /*3710*/  ISETP.GE.U32.AND P5, PT, R30, 0x7fffffa6, PT ;  /* 0x7fffffa61e00780c */ /* 0x000fe20003fa6070 */
[----:B------:R-:W-:Y:S01]  /*3720*/  VIADD R30, R6, 0xffffffc1 ;  /* 0xffffffc1061e7836 */ /* 0x000fe20000000000 */
[----:B------:R-:W-:Y:S01]  /*3730*/  SEL R189, RZ, 0x7fff8, P6 ;  /* 0x0007fff8ffbd7807 */ /* 0x000fe20003000000 */
[----:B------:R-:W-:Y:S01]  /*3740*/  IMAD.IADD R172, R172, 0x1, R195 ;  /* 0x00000001acac7824 */ /* 0x000fe200078e02c3 */
[----:B------:R-:W-:Y:S01]  /*3750*/  ISETP.GE.U32.AND P6, PT, R31, 0x7fffffa8, PT ;  /* 0x7fffffa81f00780c */ /* 0x000fe20003fc6070 */
[----:B------:R-:W-:Y:S01]  /*3760*/  VIADD R31, R6, 0xffffffc2 ;  /* 0xffffffc2061f7836 */ /* 0x000fe20000000000 */
[----:B------:R-:W-:Y:S02]  /*3770*/  SEL R182, RZ, 0x1, P4 ;  /* 0x00000001ffb67807 */ /* 0x000fe40002000000 */
[----:B------:R-:W-:Y:S02]  /*3780*/  SEL R174, RZ, 0x4, P0 ;  /* 0x00000004ffae7807 */ /* 0x000fe40000000000 */
[----:B------:R-:W-:Y:S01]  /*3790*/  ISETP.GE.U32.AND P4, PT, R30, 0x7fffffa2, PT ;  /* 0x7fffffa21e00780c */ /* 0x000fe20003f86070 */
[----:B-1----:R-:W-:Y:S01]  /*37a0*/  VIADD R20, R20, 0xffffffa2 ;  /* 0xffffffa214147836 */ /* 0x002fe20000000000 */
[----:B------:R-:W-:Y:S01]  /*37b0*/  ISETP.GE.U32.AND P0, PT, R176, 0x7fffffa7, PT ;  /* 0x7fffffa7b000780c */ /* 0x000fe20003f06070 */
[----:B------:R-:W-:Y:S01]  /*37c0*/  VIADD R30, R6, 0xffffffc3 ;  /* 0xffffffc3061e7836 */ /* 0x000fe20000000000 */
[----:B------:R-:W-:-:S02]  /*37d0*/  SEL R187, RZ, 0x7fff8, P6 ;  /* 0x0007fff8ffbb7807 */ /* 0x000fc40003000000 */
[----:B------:R-:W-:Y:S02]  /*37e0*/  ISETP.GE.U32.AND P6, PT, R20, 0x7fffff83, PT ;  /* 0x7fffff831400780c */ /* 0x000fe40003fc6070 */
[----:B------:R-:W-:Y:S01]  /*37f0*/  SEL R20, RZ, 0x1fffe, P4 ;  /* 0x0001fffeff147807 */ /* 0x000fe20002000000 */
[----:B--2---:R-:W-:Y:S01]  /*3800*/  VIADD R29, R29, 0xffffffa3 ;  /* 0xffffffa31d1d7836 */ /* 0x004fe20000000000 */
[----:B------:R-:W-:Y:S02]  /*3810*/  SEL R176, RZ, 0x4, P0 ;  /* 0x00000004ffb07807 */ /* 0x000fe40000000000 */
[----:B------:R-:W-:Y:S01]  /*3820*/  ISETP.GE.U32.AND P0, PT, R30, 0x7fffffa4, PT ;  /* 0x7fffffa41e00780c */ /* 0x000fe20003f06070 */
[C---:B------:R-:W-:Y:S01]  /*3830*/  VIADD R30, R6.reuse, 0xffffffbc ;  /* 0xffffffbc061e7836 */ /* 0x040fe20000000000 */
[----:B------:R-:W-:Y:S01]  /*3840*/  ISETP.GE.U32.AND P4, PT, R29, 0x7fffff84, PT ;  /* 0x7fffff841d00780c */ /* 0x000fe20003f86070 */
[----:B------:R-:W-:Y:S01]  /*3850*/  VIADD R29, R6, 0xffffffbd ;  /* 0xffffffbd061d7836 */ /* 0x000fe20000000000 */
[----:B------:R-:W-:-:S02]  /*3860*/  SEL R197, RZ, 0x1fffe, P5 ;  /* 0x0001fffeffc57807 */ /* 0x000fc40002800000 */
[----:B------:R-:W-:Y:S02]  /*3870*/  ISETP.GE.U32.AND P5, PT, R31, 0x7fffffa3, PT ;  /* 0x7fffffa31f00780c */ /* 0x000fe40003fa6070 */
[----:B------:R-:W-:Y:S01]  /*3880*/  SEL R31, RZ, 0x7fff8, P0 ;  /* 0x0007fff8ff1f7807 */ /* 0x000fe20000000000 */
[----:B------:R-:W-:Y:S01]  /*3890*/  IMAD.IADD R182, R182, 0x1, R197 ;  /* 0x00000001b6b67824 */ /* 0x000fe200078e02c5 */
[----:B------:R-:W-:Y:S01]  /*38a0*/  ISETP.GE.U32.AND P0, PT, R29, 0x7fffff9e, PT ;  /* 0x7fffff9e1d00780c */ /* 0x000fe20003f06070 */
[----:B------:R-:W-:Y:S01]  /*38b0*/  VIADD R29, R6, 0xffffffbe ;  /* 0xffffffbe061d7836 */ /* 0x000fe20000000000 */
[----:B------:R-:W-:Y:S02]  /*38c0*/  SEL R178, RZ, 0x4, P5 ;  /* 0x00000004ffb27807 */ /* 0x000fe40002800000 */
[----:B------:R-:W-:Y:S02]  /*38d0*/  ISETP.GE.U32.AND P5, PT, R30, 0x7fffff9d, PT ;  /* 0x7fffff9d1e00780c */ /* 0x000fe40003fa6070 */
[----:B------:R-:W-:-:S02]  /*38e0*/  SEL R30, RZ, 0x4, P6 ;  /* 0x00000004ff1e7807 */ /* 0x000fc40003000000 */
[----:B------:R-:W-:Y:S02]  /*38f0*/  ISETP.GE.U32.AND P6, PT, R29, 0x7fffff9f, PT ;  /* 0x7fffff9f1d00780c */ /* 0x000fe40003fc6070 */
[----:B------:R-:W-:Y:S02]  /*3900*/  SEL R29, RZ, 0x7fff8, P4 ;  /* 0x0007fff8ff1d7807 */ /* 0x000fe40002000000 */
[----:B------:R-:W-:Y:S01]  /*3910*/  ISETP.GE.U32.AND P4, PT, R180, 0x7fffffa0, PT ;  /* 0x7fffffa0b400780c */ /* 0x000fe20003f86070 */
[----:B------:R-:W-:Y:S01]  /*3920*/  VIADD R180, R6, 0xffffffb8 ;  /* 0xffffffb806b47836 */ /* 0x000fe20000000000 */
[----:B------:R-:W-:Y:S02]  /*3930*/  SEL R28, RZ, 0x1, P5 ;  /* 0x00000001ff1c7807 */ /* 0x000fe40002800000 */
[----:B------:R-:W-:Y:S02]  /*3940*/  LOP3.LUT R182, R182, 0x3, RZ, 0xc0, !PT ;  /* 0x00000003b6b67812 */ /* 0x000fe400078ec0ff */
[----:B------:R-:W-:-:S02]  /*3950*/  ISETP.GE.U32.AND P5, PT, R180, 0x7fffff99, PT ;  /* 0x7fffff99b400780c */ /* 0x000fc40003fa6070 */
[----:B------:R-:W-:Y:S01]  /*3960*/  LOP3.LUT R180, R172, 0x3, RZ, 0xc0, !PT ;  /* 0x00000003acb47812 */ /* 0x000fe200078ec0ff */
[----:B------:R-:W-:Y:S01]  /*3970*/  VIADD R172, R6, 0xffffffc0 ;  /* 0xffffffc006ac7836 */ /* 0x000fe20000000000 */
[----:B------:R-:W-:Y:S01]  /*3980*/  IADD3 R176, R182, R187, R176 ;  /* 0x000000bbb6b07210 */ /* 0x000fe20007ffe0b0 */
[----:B------:R-:W-:Y:S01]  /*3990*/  VIADD R182, R6, 0xffffffbb ;  /* 0xffffffbb06b67836 */ /* 0x000fe20000000000 */
[----:B------:R-:W-:Y:S02]  /*39a0*/  IADD3 R174, R180, R189, R174 ;  /* 0x000000bdb4ae7210 */ /* 0x000fe40007ffe0ae */
[----:B------:R-:W-:Y:S02]  /*39b0*/  SEL R189, RZ, 0x1fffe, P0 ;  /* 0x0001fffeffbd7807 */ /* 0x000fe40000000000 */
[----:B------:R-:W-:Y:S01]  /*39c0*/  ISETP.GE.U32.AND P0, PT, R172, 0x7fffffa1, PT ;  /* 0x7fffffa1ac00780c */ /* 0x000fe20003f06070 */
[----:B------:R-:W-:Y:S01]  /*39d0*/  IMAD.SHL.U32 R174, R174, 0x100, RZ ;  /* 0x00000100aeae7824 */ /* 0x000fe200078e00ff */
[----:B------:R-:W-:Y:S01]  /*39e0*/  SEL R180, RZ, 0x4, P6 ;  /* 0x00000004ffb47807 */ /* 0x000fe20003000000 */
[----:B------:R-:W-:Y:S01]  /*39f0*/  IMAD.IADD R28, R28, 0x1, R189 ;  /* 0x000000011c1c7824 */ /* 0x000fe200078e02bd */
[----:B------:R-:W-:Y:S01]  /*3a00*/  SEL R187, RZ, 0x1, P0 ;  /* 0x00000001ffbb7807 */ /* 0x000fe20000000000 */
[----:B------:R-:W-:Y:S01]  /*3a10*/  VIADD R189, R6, 0xffffffb1 ;  /* 0xffffffb106bd7836 */ /* 0x000fe20000000000 */
[----:B------:R-:W-:-:S02]  /*3a20*/  LOP3.LUT R193, R193, 0x3, RZ, 0xc0, !PT ;  /* 0x00000003c1c17812 */ /* 0x000fc400078ec0ff */
[----:B------:R-:W-:Y:S01]  /*3a30*/  ISETP.GE.U32.AND P6, PT, R184, 0x7fffff9a, PT ;  /* 0x7fffff9ab800780c */ /* 0x000fe20003fc6070 */
[----:B------:R-:W-:Y:S01]  /*3a40*/  IMAD.IADD R187, R187, 0x1, R20 ;  /* 0x00000001bbbb7824 */ /* 0x000fe200078e0214 */
[----:B------:R-:W-:Y:S01]  /*3a50*/  SEL R20, RZ, 0x1, P5 ;  /* 0x00000001ff147807 */ /* 0x000fe20002800000 */
[----:B------:R-:W-:Y:S01]  /*3a60*/  VIADD R184, R6, 0xffffffba ;  /* 0xffffffba06b87836 */ /* 0x000fe20000000000 */
[----:B------:R-:W-:Y:S02]  /*3a70*/  ISETP.GE.U32.AND P5, PT, R182, 0x7fffff9c, PT ;  /* 0x7fffff9cb600780c */ /* 0x000fe40003fa6070 */
[----:B------:R-:W-:Y:S02]  /*3a80*/  IADD3 R170, R193, R185, R170 ;  /* 0x000000b9c1aa7210 */ /* 0x000fe40007ffe0aa */
[----:B------:R-:W-:Y:S02]  /*3a90*/  LOP3.LUT R182, R187, 0x3, RZ, 0xc0, !PT ;  /* 0x00000003bbb67812 */ /* 0x000fe400078ec0ff */
[----:B------:R-:W-:-:S02]  /*3aa0*/  SEL R185, RZ, 0x7fff8, P4 ;  /* 0x0007fff8ffb97807 */ /* 0x000fc40002000000 */
[----:B------:R-:W-:Y:S01]  /*3ab0*/  ISETP.GE.U32.AND P4, PT, R184, 0x7fffff9b, PT ;  /* 0x7fffff9bb800780c */ /* 0x000fe20003f86070 */
[----:B------:R-:W-:Y:S01]  /*3ac0*/  VIADD R184, R6, 0xffffffb4 ;  /* 0xffffffb406b87836 */ /* 0x000fe20000000000 */
[----:B------:R-:W-:Y:S02]  /*3ad0*/  LOP3.LUT R28, R28, 0x3, RZ, 0xc0, !PT ;  /* 0x000000031c1c7812 */ /* 0x000fe400078ec0ff */
[----:B------:R-:W-:Y:S01]  /*3ae0*/  IADD3 R178, R182, R31, R178 ;  /* 0x0000001fb6b27210 */ /* 0x000fe20007ffe0b2 */
[----:B------:R-:W-:Y:S01]  /*3af0*/  VIADD R31, R6, 0xffffffb5 ;  /* 0xffffffb5061f7836 */ /* 0x000fe20000000000 */
[----:B------:R-:W-:Y:S02]  /*3b00*/  SEL R187, RZ, 0x1fffe, P6 ;  /* 0x0001fffeffbb7807 */ /* 0x000fe40003000000 */
[----:B------:R-:W-:Y:S01]  /*3b10*/  IADD3 R180, R28, R185, R180 ;  /* 0x000000b91cb47210 */ /* 0x000fe20007ffe0b4 */
[----:B------:R-:W-:Y:S01]  /*3b20*/  VIADD R185, R6, 0xffffffb7 ;  /* 0xffffffb706b97836 */ /* 0x000fe20000000000 */
[----:B------:R-:W-:Y:S01]  /*3b30*/  ISETP.GE.U32.AND P6, PT, R184, 0x7fffff95, PT ;  /* 0x7fffff95b800780c */ /* 0x000fe20003fc6070 */
[----:B------:R-:W-:Y:S01]  /*3b40*/  VIADD R184, R6, 0xffffffb6 ;  /* 0xffffffb606b87836 */ /* 0x000fe20000000000 */
[----:B------:R-:W-:Y:S01]  /*3b50*/  SEL R182, RZ, 0x4, P4 ;  /* 0x00000004ffb67807 */ /* 0x000fe20002000000 */
[----:B------:R-:W-:Y:S01]  /*3b60*/  IMAD.IADD R20, R20, 0x1, R187 ;  /* 0x0000000114147824 */ /* 0x000fe200078e02bb */
[----:B------:R-:W-:Y:S01]  /*3b70*/  ISETP.GE.U32.AND P4, PT, R31, 0x7fffff96, PT ;  /* 0x7fffff961f00780c */ /* 0x000fe20003f86070 */
[----:B------:R-:W-:Y:S01]  /*3b80*/  VIADD R187, R6, 0xffffffb2 ;  /* 0xffffffb206bb7836 */ /* 0x000fe20000000000 */
[----:B------:R-:W-:-:S02]  /*3b90*/  SEL R28, RZ, 0x1, P6 ;  /* 0x00000001ff1c7807 */ /* 0x000fc40003000000 */
[----:B------:R-:W-:Y:S02]  /*3ba0*/  ISETP.GE.U32.AND P6, PT, R185, 0x7fffff98, PT ;  /* 0x7fffff98b900780c */ /* 0x000fe40003fc6070 */
[----:B------:R-:W-:Y:S02]  /*3bb0*/  SEL R185, RZ, 0x1fffe, P4 ;  /* 0x0001fffeffb97807 */ /* 0x000fe40002000000 */
[----:B------:R-:W-:Y:S02]  /*3bc0*/  SEL R31, RZ, 0x7fff8, P5 ;  /* 0x0007fff8ff1f7807 */ /* 0x000fe40002800000 */
[----:B------:R-:W-:Y:S01]  /*3bd0*/  ISETP.GE.U32.AND P5, PT, R184, 0x7fffff97, PT ;  /* 0x7fffff97b800780c */ /* 0x000fe20003fa6070 */
[----:B------:R-:W-:Y:S01]  /*3be0*/  VIADD R184, R6, 0xffffffb0 ;  /* 0xffffffb006b87836 */ /* 0x000fe20000000000 */
[----:B------:R-:W-:Y:S01]  /*3bf0*/  LOP3.LUT R20, R20, 0x3, RZ, 0xc0, !PT ;  /* 0x0000000314147812 */ /* 0x000fe200078ec0ff */
[----:B------:R-:W-:Y:S01]  /*3c00*/  IMAD.IADD R28, R28, 0x1, R185 ;  /* 0x000000011c1c7824 */ /* 0x000fe200078e02b9 */
[----:B------:R-:W-:-:S02]  /*3c10*/  SEL R185, RZ, 0x7fff8, P6 ;  /* 0x0007fff8ffb97807 */ /* 0x000fc40003000000 */
[----:B------:R-:W-:Y:S02]  /*3c20*/  ISETP.GE.U32.AND P4, PT, R184, 0x7fffff91, PT ;  /* 0x7fffff91b800780c */ /* 0x000fe40003f86070 */
[----:B------:R-:W-:Y:S02]  /*3c30*/  SEL R184, RZ, 0x4, P5 ;  /* 0x00000004ffb87807 */ /* 0x000fe40002800000 */
[----:B------:R-:W-:Y:S02]  /*3c40*/  LOP3.LUT R28, R28, 0x3, RZ, 0xc0, !PT ;  /* 0x000000031c1c7812 */ /* 0x000fe400078ec0ff */
[----:B------:R-:W-:Y:S02]  /*3c50*/  ISETP.GE.U32.AND P5, PT, R189, 0x7fffff92, PT ;  /* 0x7fffff92bd00780c */ /* 0x000fe40003fa6070 */
[----:B------:R-:W-:Y:S01]  /*3c60*/  IADD3 R182, R20, R31, R182 ;  /* 0x0000001f14b67210 */ /* 0x000fe20007ffe0b6 */
[----:B------:R-:W-:Y:S01]  /*3c70*/  VIADD R20, R6, 0xffffffe2 ;  /* 0xffffffe206147836 */ /* 0x000fe20000000000 */
[----:B------:R-:W-:-:S02]  /*3c80*/  IADD3 R184, R28, R185, R184 ;  /* 0x000000b91cb87210 */ /* 0x000fc40007ffe0b8 */
[----:B------:R-:W-:Y:S01]  /*3c90*/  SEL R28, RZ, 0x1, P4 ;  /* 0x00000001ff1c7807 */ /* 0x000fe20002000000 */
[----:B------:R-:W-:Y:S01]  /*3ca0*/  IMAD.SHL.U32 R182, R182, 0x100, RZ ;  /* 0x00000100b6b67824 */ /* 0x000fe200078e00ff */
[----:B------:R-:W-:Y:S02]  /*3cb0*/  ISETP.GE.U32.AND P4, PT, R190, 0x7fffff81, PT ;  /* 0x7fffff81be00780c */ /* 0x000fe40003f86070 */
[----:B------:R-:W-:Y:S02]  /*3cc0*/  SEL R31, RZ, 0x1fffe, P5 ;  /* 0x0001fffeff1f7807 */ /* 0x000fe40002800000 */
[----:B------:R-:W-:Y:S02]  /*3cd0*/  ISETP.GE.U32.AND P5, PT, R20, 0x7fffffc3, PT ;  /* 0x7fffffc31400780c */ /* 0x000fe40003fa6070 */
[----:B------:R-:W-:Y:S01]  /*3ce0*/  SEL R20, RZ, 0x1, P4 ;  /* 0x00000001ff147807 */ /* 0x000fe20002000000 */
[----:B------:R-:W-:Y:S01]  /*3cf0*/  IMAD.IADD R28, R28, 0x1, R31 ;  /* 0x000000011c1c7824 */ /* 0x000fe200078e021f */
[----:B------:R-:W-:Y:S01]  /*3d00*/  ISETP.GE.U32.AND P6, PT, R187, 0x7fffff93, PT ;  /* 0x7fffff93bb00780c */ /* 0x000fe20003fc6070 */
[----:B------:R-:W1:Y:S01]  /*3d10*/  LDC R31, c[0x0][0x230] ;  /* 0x00008c00ff1f7b82 */ /* 0x000e620000000800 */
[----:B------:R-:W-:Y:S01]  /*3d20*/  VIADD R187, R6, 0x1f ;  /* 0x0000001f06bb7836 */ /* 0x000fe20000000000 */
[----:B------:R-:W-:Y:S01]  /*3d30*/  LOP3.LUT R189, R2, 0x70, RZ, 0x3c, !PT ;  /* 0x0000007002bd7812 */ /* 0x000fe200078e3cff */
[----:B------:R-:W-:Y:S01]  /*3d40*/  IMAD.IADD R5, R20, 0x1, R5 ;  /* 0x0000000114057824 */ /* 0x000fe200078e0205 */
[----:B------:R-:W-:-:S02]  /*3d50*/  SEL R185, RZ, 0x4, P6 ;  /* 0x00000004ffb97807 */ /* 0x000fc40003000000 */
[----:B------:R-:W-:Y:S01]  /*3d60*/  ISETP.GE.U32.AND P6, PT, R186, 0x7fffff94, PT ;  /* 0x7fffff94ba00780c */ /* 0x000fe20003fc6070 */
[C---:B------:R-:W-:Y:S01]  /*3d70*/  VIADD R186, R6.reuse, 0xffffffe1 ;  /* 0xffffffe106ba7836 */ /* 0x040fe20000000000 */
[----:B------:R-:W-:Y:S02]  /*3d80*/  LOP3.LUT R5, R5, 0x3, RZ, 0xc0, !PT ;  /* 0x0000000305057812 */ /* 0x000fe400078ec0ff */
[----:B------:R-:W-:Y:S02]  /*3d90*/  SEL R20, RZ, 0x7fff8, P6 ;  /* 0x0007fff8ff147807 */ /* 0x000fe40003000000 */
[----:B------:R-:W-:Y:S01]  /*3da0*/  IADD3 R30, R5, R29, R30 ;  /* 0x0000001d051e7210 */ /* 0x000fe20007ffe01e */
[----:B------:R-:W-:Y:S01]  /*3db0*/  VIADD R5, R6, 0xffffffe0 ;  /* 0xffffffe006057836 */ /* 0x000fe20000000000 */
[----:B------:R-:W2:Y:S01]  /*3dc0*/  LDC R29, c[0x0][0x230] ;  /* 0x00008c00ff1d7b82 */ /* 0x000ea20000000800 */
[----:B------:R-:W-:Y:S02]  /*3dd0*/  LOP3.LUT R28, R28, 0x3, RZ, 0xc0, !PT ;  /* 0x000000031c1c7812 */ /* 0x000fe400078ec0ff */
[----:B------:R-:W-:-:S02]  /*3de0*/  ISETP.GT.AND P1, PT, R187, 0x1f, PT ;  /* 0x0000001fbb00780c */ /* 0x000fc40003f24270 */
[----:B------:R-:W-:Y:S01]  /*3df0*/  IADD3 R185, R28, R20, R185 ;  /* 0x000000141cb97210 */ /* 0x000fe20007ffe0b9 */
[----:B------:R-:W-:Y:S01]  /*3e00*/  VIADD R28, R189, UR12 ;  /* 0x0000000cbd1c7c36 */ /* 0x000fe20008000000 */
[----:B------:R-:W-:Y:S02]  /*3e10*/  ISETP.GE.AND P2, PT, R199, R6, PT ;  /* 0x00000006c700720c */ /* 0x000fe40003f46270 */
[----:B------:R-:W-:Y:S02]  /*3e20*/  SEL R20, RZ, 0x4, !P1 ;  /* 0x00000004ff147807 */ /* 0x000fe40004800000 */
[----:B------:R-:W-:Y:S01]  /*3e30*/  ISETP.GE.U32.AND P6, PT, R186, 0x7fffffc2, PT ;  /* 0x7fffffc2ba00780c */ /* 0x000fe20003fc6070 */
[----:B------:R5:W-:Y:S01]  /*3e40*/  LDGSTS.E [R28], desc[UR16][R120.64], !P3 ;  /* 0x00000000781c7fae */ /* 0x000be2000d921850 */
[----:B------:R-:W-:Y:S01]  /*3e50*/  SEL R20, R20, RZ, !P2 ;  /* 0x000000ff14147207 */ /* 0x000fe20005000000 */
[----:B------:R-:W3:Y:S01]  /*3e60*/  LDC R186, c[0x0][0x230] ;  /* 0x00008c00ffba7b82 */ /* 0x000ee20000000800 */
[----:B------:R-:W-:Y:S01]  /*3e70*/  ISETP.GE.U32.AND P1, PT, R5, 0x7fffffc1, PT ;  /* 0x7fffffc10500780c */ /* 0x000fe20003f26070 */
[----:B------:R5:W-:Y:S01]  /*3e80*/  LDGSTS.E [R28+0x4], desc[UR16][R122.64], !P5 ;  /* 0x000040007a1c7fae */ /* 0x000be2000e921850 */
[----:B------:R-:W-:Y:S01]  /*3e90*/  ISETP.GE.AND P2, PT, R199, R5, PT ;  /* 0x00000005c700720c */ /* 0x000fe20003f46270 */
[----:B-1----:R-:W-:Y:S01]  /*3ea0*/  VIADD R5, R31, 0xffffffa4 ;  /* 0xffffffa41f057836 */ /* 0x002fe20000000000 */
[----:B------:R-:W-:-:S02]  /*3eb0*/  ISETP.NE.U32.AND P3, PT, R20, RZ, PT ;  /* 0x000000ff1400720c */ /* 0x000fc40003f65070 */
[----:B------:R-:W-:Y:S02]  /*3ec0*/  LOP3.LUT R189, R3, 0x40, RZ, 0x3c, !PT ;  /* 0x0000004003bd7812 */ /* 0x000fe400078e3cff */
[----:B------:R-:W-:Y:S01]  /*3ed0*/  ISETP.GE.U32.AND P5, PT, R5, 0x7fffff85, PT ;  /* 0x7fffff850500780c */ /* 0x000fe20003fa6070 */
[----:B------:R-:W-:Y:S01]  /*3ee0*/  VIADD R5, R6, 0xffffffdf ;  /* 0xffffffdf06057836 */ /* 0x000fe20000000000 */
[----:B------:R1:W-:Y:S01]  /*3ef0*/  LDGSTS.E [R28+0x8], desc[UR16][R124.64], !P6 ;  /* 0x000080007c1c7fae */ /* 0x0003e2000f121850 */
[----:B------:R-:W-:Y:S02]  /*3f00*/  SEL R31, RZ, 0x4, P2 ;  /* 0x00000004ff1f7807 */ /* 0x000fe40001000000 */
[----:B------:R-:W-:Y:S01]  /*3f10*/  LOP3.LUT R195, R178, 0xf, RZ, 0xc0, !PT ;  /* 0x0000000fb2c37812 */ /* 0x000fe200078ec0ff */
[----:B------:R1:W-:Y:S01]  /*3f20*/  LDGSTS.E [R28+0xc], desc[UR16][R126.64], !P1 ;  /* 0x0000c0007e1c7fae */ /* 0x0003e2000c921850 */
[----:B------:R-:W-:Y:S01]  /*3f30*/  ISETP.GE.U32.AND P6, PT, R5, 0x7fffffc0, PT ;  /* 0x7fffffc00500780c */ /* 0x000fe20003fc6070 */
[----:B--2---:R-:W-:Y:S01]  /*3f40*/  VIADD R5, R29, 0xffffffa5 ;  /* 0xffffffa51d057836 */ /* 0x004fe20000000000 */
[----:B------:R-:W-:Y:S01]  /*3f50*/  SEL R190, RZ, 0x1, P5 ;  /* 0x00000001ffbe7807 */ /* 0x000fe20002800000 */
[----:B------:R-:W-:Y:S01]  /*3f60*/  VIADD R29, R3, UR12 ;  /* 0x0000000c031d7c36 */ /* 0x000fe20008000000 */
[----:B------:R-:W0:Y:S01]  /*3f70*/  LDGDEPBAR ;  /* 0x00000000000079af */ /* 0x000e220000000000 */
[----:B------:R-:W-:-:S02]  /*3f80*/  LOP3.LUT R185, R185, 0xf, RZ, 0xc0, !PT ;  /* 0x0000000fb9b97812 */ /* 0x000fc400078ec0ff */
[----:B------:R-:W-:Y:S01]  /*3f90*/  ISETP.GE.U32.AND P1, PT, R5, 0x7fffff86, PT ;  /* 0x7fffff860500780c */ /* 0x000fe20003f26070 */
[----:B------:R-:W-:Y:S01]  /*3fa0*/  LDGSTS.E [R29+0x10000], desc[UR16][R128.64], P3 ;  /* 0x10000000801d7fae */ /* 0x000fe20009921850 */
[----:B---3--:R-:W-:Y:S02]  /*3fb0*/  VIADD R20, R186, 0xffffffa6 ;  /* 0xffffffa6ba147836 */ /* 0x008fe40000000000 */
[----:B------:R-:W-:Y:S01]  /*3fc0*/  VIADD R186, R6, 0xffffffde ;  /* 0xffffffde06ba7836 */ /* 0x000fe20000000000 */
[----:B------:R-:W-:Y:S01]  /*3fd0*/  LDGSTS.E [R29+0x10400], desc[UR16][R132.64], P3 ;  /* 0x10400000841d7fae */ /* 0x000fe20009921850 */
[----:B------:R-:W-:Y:S01]  /*3fe0*/  IMAD.SHL.U32 R5, R8, 0x20, RZ ;  /* 0x0000002008057824 */ /* 0x000fe200078e00ff */
[----:B------:R-:W-:Y:S01]  /*3ff0*/  ISETP.GE.U32.AND P2, PT, R20, 0x7fffff87, PT ;  /* 0x7fffff871400780c */ /* 0x000fe20003f46070 */
[----:B------:R-:W-:Y:S01]  /*4000*/  VIADD R20, R189, UR12 ;  /* 0x0000000cbd147c36 */ /* 0x000fe20008000000 */
[----:B------:R-:W-:Y:S01]  /*4010*/  LDGSTS.E [R29+0x10800], desc[UR16][R136.64], P3 ;  /* 0x10800000881d7fae */ /* 0x000fe20009921850 */
[C---:B------:R-:W-:Y:S01]  /*4020*/  IMAD.WIDE R64, R5.reuse, 0x4, R64 ;  /* 0x0000000405407825 */ /* 0x040fe200078e0240 */
[----:B------:R-:W2:Y:S01]  /*4030*/  LDC R189, c[0x0][0x230] ;  /* 0x00008c00ffbd7b82 */ /* 0x000ea20000000800 */
[----:B------:R-:W-:Y:S01]  /*4040*/  SEL R193, RZ, 0x1fffe, P1 ;  /* 0x0001fffeffc17807 */ /* 0x000fe20000800000 */
[----:B------:R-:W-:Y:S01]  /*4050*/  LDGSTS.E [R29+0x10c00], desc[UR16][R140.64], P3 ;  /* 0x10c000008c1d7fae */ /* 0x000fe20009921850 */
[----:B------:R-:W-:-:S03]  /*4060*/  IMAD.WIDE R66, R5, 0x4, R66 ;  /* 0x0000000405427825 */ /* 0x000fc600078e0242 */
[----:B------:R-:W-:Y:S01]  /*4070*/  LDGSTS.E [R29+0x11000], desc[UR16][R144.64], P3 ;  /* 0x11000000901d7fae */ /* 0x000fe20009921850 */
[----:B------:R-:W-:-:S03]  /*4080*/  IMAD.WIDE R68, R5, 0x4, R68 ;  /* 0x0000000405447825 */ /* 0x000fc600078e0244 */
[----:B------:R-:W-:Y:S01]  /*4090*/  LDGSTS.E [R29+0x11400], desc[UR16][R148.64], P3 ;  /* 0x11400000941d7fae */ /* 0x000fe20009921850 */
[----:B----4-:R-:W-:-:S03]  /*40a0*/  IMAD.WIDE R70, R5, 0x4, R70 ;  /* 0x0000000405467825 */ /* 0x010fc600078e0246 */
[----:B------:R-:W-:Y:S01]  /*40b0*/  LDGSTS.E [R29+0x11800], desc[UR16][R152.64], P3 ;  /* 0x11800000981d7fae */ /* 0x000fe20009921850 */
[----:B-----5:R-:W-:-:S03]  /*40c0*/  IMAD.WIDE R72, R5, 0x4, R72 ;  /* 0x0000000405487825 */ /* 0x020fc600078e0248 */
[----:B------:R-:W-:Y:S01]  /*40d0*/  LDGSTS.E [R29+0x11c00], desc[UR16][R156.64], P3 ;  /* 0x11c000009c1d7fae */ /* 0x000fe20009921850 */
[----:B------:R-:W-:-:S03]  /*40e0*/  IMAD.WIDE R74, R5, 0x4, R74 ;  /* 0x00000004054a7825 */ /* 0x000fc600078e024a */
        /* <DEDUP_REMOVED lines=13> */
[----:B------:R-:W-:Y:S02]  /*41c0*/  IMAD.IADD R190, R190, 0x1, R193 ;  /* 0x00000001bebe7824 */ /* 0x000fe400078e02c1 */
[----:B------:R-:W-:Y:S01]  /*41d0*/  IMAD R184, R184, 0x10, R185 ;  /* 0x00000010b8b87824 */ /* 0x000fe200078e02b9 */
[----:B------:R-:W-:Y:S01]  /*41e0*/  LDGSTS.E [R29+0x13c00], desc[UR16][R60.64], P3 ;  /* 0x13c000003c1d7fae */ /* 0x000fe20009921850 */
[----:B------:R-:W-:Y:S01]  /*41f0*/  LOP3.LUT R185, R182, 0xf00, RZ, 0xe2, !PT ;  /* 0x00000f00b6b97812 */ /* 0x000fe200078ee2ff */
[C---:B------:R-:W-:Y:S01]  /*4200*/  IMAD.WIDE R88, R5.reuse, 0x4, R88 ;  /* 0x0000000405587825 */ /* 0x040fe200078e0258 */
[----:B------:R-:W3:Y:S01]  /*4210*/  LDC R182, c[0x0][0x230] ;  /* 0x00008c00ffb67b82 */ /* 0x000ee20000000800 */
[----:B------:R-:W-:Y:S02]  /*4220*/  LDGSTS.E [R20+0x10200], desc[UR16][R130.64], P3 ;  /* 0x1020000082147fae */ /* 0x000fe40009921850 */
[----:B------:R-:W-:-:S02]  /*4230*/  IMAD.WIDE R90, R5, 0x4, R90 ;  /* 0x00000004055a7825 */ /* 0x000fc400078e025a */
[----:B------:R-:W-:Y:S02]  /*4240*/  LDGSTS.E [R20+0x10600], desc[UR16][R134.64], P3 ;  /* 0x1060000086147fae */ /* 0x000fe40009921850 */
[C---:B------:R-:W-:Y:S02]  /*4250*/  IMAD.WIDE R92, R5.reuse, 0x4, R92 ;  /* 0x00000004055c7825 */ /* 0x040fe400078e025c */
[----:B------:R-:W-:Y:S02]  /*4260*/  LDGSTS.E [R20+0x10a00], desc[UR16][R138.64], P3 ;  /* 0x10a000008a147fae */ /* 0x000fe40009921850 */
[C---:B------:R-:W-:Y:S02]  /*4270*/  IMAD.WIDE R94, R5.reuse, 0x4, R94 ;  /* 0x00000004055e7825 */ /* 0x040fe400078e025e */
        /* <DEDUP_REMOVED lines=23> */
[----:B------:R-:W-:Y:S02]  /*43f0*/  IMAD.WIDE R118, R5, 0x4, R118 ;  /* 0x0000000405767825 */ /* 0x000fe400078e0276 */
[----:B------:R-:W-:Y:S01]  /*4400*/  LDGSTS.E [R20+0x13e00], desc[UR16][R62.64], P3 ;  /* 0x13e000003e147fae */ /* 0x000fe20009921850 */
[----:B------:R-:W-:Y:S01]  /*4410*/  ISETP.GE.U32.AND P3, PT, R186, 0x7fffffbf, PT ;  /* 0x7fffffbfba00780c */ /* 0x000fe20003f66070 */
[----:B------:R-:W-:-:S02]  /*4420*/  VIADD R186, R6, 0xffffffdd ;  /* 0xffffffdd06ba7836 */ /* 0x000fc40000000000 */
[----:B------:R-:W0:Y:S01]  /*4430*/  LDGDEPBAR ;  /* 0x00000000000079af */ /* 0x000e220000000000 */
[C---:B------:R-:W-:Y:S01]  /*4440*/  IMAD.WIDE R120, R5.reuse, 0x4, R120 ;  /* 0x0000000405787825 */ /* 0x040fe200078e0278 */
[----:B------:R-:W-:Y:S03]  /*4450*/  BAR.SYNC.DEFER_BLOCKING 0x0 ;  /* 0x0000000000007b1d */ /* 0x000fe60000010000 */
[----:B------:R-:W-:-:S04]  /*4460*/  IMAD.WIDE R122, R5, 0x4, R122 ;  /* 0x00000004057a7825 */ /* 0x000fc800078e027a */
[----:B-1----:R-:W-:-:S04]  /*4470*/  IMAD.WIDE R124, R5, 0x4, R124 ;  /* 0x00000004057c7825 */ /* 0x002fc800078e027c */
[----:B------:R-:W-:Y:S01]  /*4480*/  IMAD.WIDE R126, R5, 0x4, R126 ;  /* 0x00000004057e7825 */ /* 0x000fe200078e027e */
[----:B------:R-:W-:Y:S01]  /*4490*/  @!PT LDS RZ, [RZ] ;  /* 0x00000000fffff984 */ /* 0x000fe20000000800 */
[----:B------:R-:W-:Y:S01]  /*44a0*/  @!PT LDS RZ, [RZ] ;  /* 0x00000000fffff984 */ /* 0x000fe20000000800 */
[----:B------:R-:W-:Y:S01]  /*44b0*/  @!PT LDS RZ, [RZ] ;  /* 0x00000000fffff984 */ /* 0x000fe20000000800 */
[----:B------:R1:W-:Y:S01]  /*44c0*/  LDGSTS.E [R21+0x4000], desc[UR16][R64.64], !P6 ;  /* 0x0400000040157fae */ /* 0x0003e2000f121850 */
[----:B------:R-:W-:Y:S02]  /*44d0*/  ISETP.GE.U32.AND P6, PT, R186, 0x7fffffbe, PT ;  /* 0x7fffffbeba00780c */ /* 0x000fe40003fc6070 */
[----:B------:R-:W-:Y:S01]  /*44e0*/  VIADD R186, R6, 0xffffffdc ;  /* 0xffffffdc06ba7836 */ /* 0x000fe20000000000 */
[----:B------:R4:W-:Y:S04]  /*44f0*/  LDGSTS.E [R21+0x4004], desc[UR16][R66.64], !P3 ;  /* 0x0400400042157fae */ /* 0x0009e8000d921850 */
[----:B------:R-:W-:Y:S01]  /*4500*/  ISETP.GE.U32.AND P3, PT, R186, 0x7fffffbd, PT ;  /* 0x7fffffbdba00780c */ /* 0x000fe20003f66070 */
[----:B------:R-:W-:-:S02]  /*4510*/  VIADD R186, R6, 0xffffffdb ;  /* 0xffffffdb06ba7836 */ /* 0x000fc40000000000 */
[----:B-1----:R-:W-:-:S03]  /*4520*/  IMAD.WIDE R64, R5, 0x4, R64 ;  /* 0x0000000405407825 */ /* 0x002fc600078e0240 */
[----:B------:R1:W-:Y:S01]  /*4530*/  LDGSTS.E [R21+0x4008], desc[UR16][R68.64], !P6 ;  /* 0x0400800044157fae */ /* 0x0003e2000f121850 */
[----:B------:R-:W-:Y:S01]  /*4540*/  ISETP.GE.U32.AND P6, PT, R186, 0x7fffffbc, PT ;  /* 0x7fffffbcba00780c */ /* 0x000fe20003fc6070 */
[----:B------:R-:W-:Y:S02]  /*4550*/  VIADD R186, R6, 0xffffffda ;  /* 0xffffffda06ba7836 */ /* 0x000fe40000000000 */
[----:B----4-:R-:W-:-:S03]  /*4560*/  IMAD.WIDE R66, R5, 0x4, R66 ;  /* 0x0000000405427825 */ /* 0x010fc600078e0242 */
[----:B------:R4:W-:Y:S01]  /*4570*/  LDGSTS.E [R21+0x400c], desc[UR16][R70.64], !P3 ;  /* 0x0400c00046157fae */ /* 0x0009e2000d921850 */
[----:B------:R-:W-:Y:S01]  /*4580*/  ISETP.GE.U32.AND P3, PT, R186, 0x7fffffbb, PT ;  /* 0x7fffffbbba00780c */ /* 0x000fe20003f66070 */
[----:B------:R-:W-:Y:S02]  /*4590*/  VIADD R186, R6, 0xffffffd9 ;  /* 0xffffffd906ba7836 */ /* 0x000fe40000000000 */
        /* <DEDUP_REMOVED lines=23> */
[----:B--2---:R-:W-:Y:S02]  /*4710*/  VIADD R186, R189, 0xffffffa7 ;  /* 0xffffffa7bdba7836 */ /* 0x004fe40000000000 */
[----:B-1----:R-:W-:-:S03]  /*4720*/  IMAD.WIDE R80, R5, 0x4, R80 ;  /* 0x0000000405507825 */ /* 0x002fc600078e0250 */
[----:B------:R1:W-:Y:S01]  /*4730*/  LDGSTS.E [R23+0x4008], desc[UR16][R84.64], !P6 ;  /* 0x0400800054177fae */ /* 0x0003e2000f121850 */
[----:B------:R-:W-:Y:S01]  /*4740*/  ISETP.GE.U32.AND P6, PT, R186, 0x7fffff88, PT ;  /* 0x7fffff88ba00780c */ /* 0x000fe20003fc6070 */
[----:B------:R-:W-:Y:S02]  /*4750*/  VIADD R186, R6, 0xffffffd3 ;  /* 0xffffffd306ba7836 */ /* 0x000fe40000000000 */
[----:B----4-:R-:W-:Y:S01]  /*4760*/  IMAD.WIDE R82, R5, 0x4, R82 ;  /* 0x0000000405527825 */ /* 0x010fe200078e0252 */
[----:B------:R-:W-:Y:S02]  /*4770*/  SEL R189, RZ, 0x7fff8, P6 ;  /* 0x0007fff8ffbd7807 */ /* 0x000fe40003000000 */
[----:B------:R2:W-:Y:S01]  /*4780*/  LDGSTS.E [R23+0x400c], desc[UR16][R86.64], !P3 ;  /* 0x0400c00056177fae */ /* 0x0005e2000d921850 */
[----:B------:R-:W-:Y:S01]  /*4790*/  ISETP.GE.AND P6, PT, R199, R172, PT ;  /* 0x000000acc700720c */ /* 0x000fe20003fc6270 */
[----:B------:R-:W-:Y:S01]  /*47a0*/  IMAD R172, R176, 0x10, R195 ;  /* 0x00000010b0ac7824 */ /* 0x000fe200078e02c3 */
[----:B------:R-:W-:Y:S01]  /*47b0*/  LOP3.LUT R195, R174, 0xf00, RZ, 0xe2, !PT ;  /* 0x00000f00aec37812 */ /* 0x000fe200078ee2ff */
[----:B------:R-:W4:Y:S01]  /*47c0*/  LDC R176, c[0x0][0x230] ;  /* 0x00008c00ffb07b82 */ /* 0x000f220000000800 */
[----:B------:R-:W-:Y:S01]  /*47d0*/  ISETP.GE.U32.AND P3, PT, R186, 0x7fffffb4, PT ;  /* 0x7fffffb4ba00780c */ /* 0x000fe20003f66070 */
[----:B------:R-:W-:Y:S01]  /*47e0*/  VIADD R186, R6, 0xffffffd2 ;  /* 0xffffffd206ba7836 */ /* 0x000fe20000000000 */
[----:B------:R-:W-:Y:S01]  /*47f0*/  LOP3.LUT R193, R172, 0xff, RZ, 0xc0, !PT ;  /* 0x000000ffacc17812 */ /* 0x000fe200078ec0ff */
[----:B------:R-:W-:Y:S01]  /*4800*/  IMAD R170, R170, 0x1000, R195 ;  /* 0x00001000aaaa7824 */ /* 0x000fe200078e02c3 */
[----:B------:R-:W-:Y:S01]  /*4810*/  LOP3.LUT R172, R190, 0x3, RZ, 0xc0, !PT ;  /* 0x00000003beac7812 */ /* 0x000fe200078ec0ff */
[----:B-1----:R-:W-:Y:S01]  /*4820*/  IMAD.WIDE R84, R5, 0x4, R84 ;  /* 0x0000000405547825 */ /* 0x002fe200078e0254 */
[----:B------:R-:W-:Y:S01]  /*4830*/  ISETP.GE.U32.AND P5, PT, R186, 0x7fffffb3, PT ;  /* 0x7fffffb3ba00780c */ /* 0x000fe20003fa6070 */
[----:B------:R-:W1:Y:S02]  /*4840*/  LDC R174, c[0x0][0x230] ;  /* 0x00008c00ffae7b82 */ /* 0x000e640000000800 */
[----:B------:R-:W-:-:S02]  /*4850*/  VIADD R186, R6, 0xffffffd1 ;  /* 0xffffffd106ba7836 */ /* 0x000fc40000000000 */
[----:B------:R-:W-:Y:S02]  /*4860*/  IMAD.IADD R170, R170, 0x1, R193 ;  /* 0x00000001aaaa7824 */ /* 0x000fe400078e02c1 */
[----:B------:R-:W-:Y:S01]  /*4870*/  VIADD R6, R6, 0xffffffd0 ;  /* 0xffffffd006067836 */ /* 0x000fe20000000000 */
[----:B------:R-:W-:Y:S01]  /*4880*/  ISETP.GE.U32.AND P1, PT, R186, 0x7fffffb2, PT ;  /* 0x7fffffb2ba00780c */ /* 0x000fe20003f26070 */
[----:B------:R5:W-:Y:S01]  /*4890*/  LDGSTS.E [R24+0x4000], desc[UR16][R88.64], !P3 ;  /* 0x0400000058187fae */ /* 0x000be2000d921850 */
[----:B------:R-:W-:Y:S01]  /*48a0*/  LOP3.LUT R170, R170, 0xffff, RZ, 0xc0, !PT ;  /* 0x0000ffffaaaa7812 */ /* 0x000fe200078ec0ff */
[----:B--2---:R-:W-:Y:S01]  /*48b0*/  IMAD.WIDE R86, R5, 0x4, R86 ;  /* 0x0000000405567825 */ /* 0x004fe200078e0256 */
[----:B------:R-:W-:Y:S01]  /*48c0*/  SEL R186, RZ, 0x4, P2 ;  /* 0x00000004ffba7807 */ /* 0x000fe20001000000 */
[----:B------:R2:W-:Y:S01]  /*48d0*/  LDGSTS.E [R24+0x4004], desc[UR16][R90.64], !P5 ;  /* 0x040040005a187fae */ /* 0x0005e2000e921850 */
[----:B------:R-:W-:Y:S01]  /*48e0*/  ISETP.GE.U32.AND P2, PT, R6, 0x7fffffb1, PT ;  /* 0x7fffffb10600780c */ /* 0x000fe20003f46070 */
[----:B------:R-:W-:Y:S01]  /*48f0*/  IMAD R6, R180, 0x1000, R185 ;  /* 0x00001000b4067824 */ /* 0x000fe200078e02b9 */
[--C-:B------:R-:W-:Y:S01]  /*4900*/  SHF.R.U32.HI R180, RZ, 0xf, R170.reuse ;  /* 0x0000000fffb47819 */ /* 0x100fe200000116aa */
[----:B----4-:R-:W-:Y:S01]  /*4910*/  VIADD R176, R176, 0xffffffa8 ;  /* 0xffffffa8b0b07836 */ /* 0x010fe20000000000 */
[----:B------:R-:W-:-:S02]  /*4920*/  SHF.R.U32.HI R178, RZ, 0xe, R170 ;  /* 0x0000000effb27819 */ /* 0x000fc400000116aa */
[----:B------:R-:W-:Y:S01]  /*4930*/  LOP3.LUT P3, RZ, R180, 0x1, RZ, 0xc0, !PT ;  /* 0x00000001b4ff7812 */ /* 0x000fe2000786c0ff */
[----:B------:R4:W-:Y:S01]  /*4940*/  LDGSTS.E [R24+0x4008], desc[UR16][R92.64], !P1 ;  /* 0x040080005c187fae */ /* 0x0009e2000c921850 */
[----:B------:R-:W4:Y:S01]  /*4950*/  LDC R180, c[0x0][0x230] ;  /* 0x00008c00ffb47b82 */ /* 0x000f220000000800 */
[----:B------:R-:W-:Y:S01]  /*4960*/  LOP3.LUT R185, R184, 0xff, RZ, 0xc0, !PT ;  /* 0x000000ffb8b97812 */ /* 0x000fe200078ec0ff */
[C---:B-----5:R-:W-:Y:S01]  /*4970*/  IMAD.WIDE R88, R5.reuse, 0x4, R88 ;  /* 0x0000000405587825 */ /* 0x060fe200078e0258 */
[----:B------:R-:W-:Y:S02]  /*4980*/  LOP3.LUT P5, RZ, R178, 0x1, RZ, 0xc0, !PT ;  /* 0x00000001b2ff7812 */ /* 0x000fe400078ac0ff */
[----:B------:R-:W-:Y:S01]  /*4990*/  ISETP.GE.U32.AND P1, PT, R176, 0x7fffff89, PT ;  /* 0x7fffff89b000780c */ /* 0x000fe20003f26070 */
[----:B------:R5:W-:Y:S01]  /*49a0*/  LDGSTS.E [R24+0x400c], desc[UR16][R94.64], !P2 ;  /* 0x0400c0005e187fae */ /* 0x000be2000d121850 */
[--C-:B------:R-:W-:Y:S01]  /*49b0*/  SHF.R.U32.HI R176, RZ, 0xb, R170.reuse ;  /* 0x0000000bffb07819 */ /* 0x100fe200000116aa */
[----:B------:R-:W5:Y:S01]  /*49c0*/  LDC R184, c[0x0][0x230] ;  /* 0x00008c00ffb87b82 */ /* 0x000f620000000800 */
[----:B-1----:R-:W-:Y:S01]  /*49d0*/  VIADD R174, R174, 0xffffffa9 ;  /* 0xffffffa9aeae7836 */ /* 0x002fe20000000000 */
[----:B------:R-:W-:Y:S01]  /*49e0*/  SEL R178, RZ, 0x1, P1 ;  /* 0x00000001ffb27807 */ /* 0x000fe20000800000 */
[----:B------:R1:W-:Y:S01]  /*49f0*/  LDGSTS.E [R25+0x4000], desc[UR16][R96.64], P3 ;  /* 0x0400000060197fae */ /* 0x0003e20009921850 */
[----:B------:R-:W-:Y:S01]  /*4a00*/  LOP3.LUT P2, RZ, R176, 0x1, RZ, 0xc0, !PT ;  /* 0x00000001b0ff7812 */ /* 0x000fe2000784c0ff */
[----:B------:R-:W-:Y:S01]  /*4a10*/  IMAD.IADD R6, R6, 0x1, R185 ;  /* 0x0000000106067824 */ /* 0x000fe200078e02b9 */
[----:B------:R-:W-:Y:S01]  /*4a20*/  SHF.R.U32.HI R176, RZ, 0xd, R170 ;  /* 0x0000000dffb07819 */ /* 0x000fe200000116aa */
[----:B--2---:R-:W-:Y:S01]  /*4a30*/  IMAD.WIDE R90, R5, 0x4, R90 ;  /* 0x00000004055a7825 */ /* 0x004fe200078e025a */
[----:B------:R2:W-:Y:S01]  /*4a40*/  LDGSTS.E [R25+0x4004], desc[UR16][R98.64], P5 ;  /* 0x0400400062197fae */ /* 0x0005e2000a921850 */
[----:B------:R-:W-:-:S02]  /*4a50*/  ISETP.GE.U32.AND P5, PT, R174, 0x7fffff8a, PT ;  /* 0x7fffff8aae00780c */ /* 0x000fc40003fa6070 */
[----:B------:R-:W-:Y:S01]  /*4a60*/  LOP3.LUT P3, RZ, R176, 0x1, RZ, 0xc0, !PT ;  /* 0x00000001b0ff7812 */ /* 0x000fe2000786c0ff */
[----:B---3--:R-:W-:Y:S01]  /*4a70*/  VIADD R176, R182, 0xffffffaa ;  /* 0xffffffaab6b07836 */ /* 0x008fe20000000000 */
[----:B------:R-:W-:Y:S01]  /*4a80*/  SHF.R.U32.HI R174, RZ, 0xc, R170 ;  /* 0x0000000cffae7819 */ /* 0x000fe200000116aa */
[----:B------:R-:W3:Y:S01]  /*4a90*/  LDC R182, c[0x0][0x230] ;  /* 0x00008c00ffb67b82 */ /* 0x000ee20000000800 */
[----:B------:R-:W-:Y:S01]  /*4aa0*/  SEL R185, RZ, 0x1fffe, P5 ;  /* 0x0001fffeffb97807 */ /* 0x000fe20002800000 */
[C---:B----4-:R-:W-:Y:S01]  /*4ab0*/  IMAD.WIDE R92, R5.reuse, 0x4, R92 ;  /* 0x00000004055c7825 */ /* 0x050fe200078e025c */
[----:B------:R-:W-:Y:S02]  /*4ac0*/  LOP3.LUT P5, RZ, R174, 0x1, RZ, 0xc0, !PT ;  /* 0x00000001aeff7812 */ /* 0x000fe400078ac0ff */
[----:B------:R-:W-:Y:S01]  /*4ad0*/  ISETP.GE.U32.AND P1, PT, R176, 0x7fffff8b, PT ;  /* 0x7fffff8bb000780c */ /* 0x000fe20003f26070 */
[----:B------:R-:W-:Y:S01]  /*4ae0*/  VIADD R174, R180, 0xffffffab ;  /* 0xffffffabb4ae7836 */ /* 0x000fe20000000000 */
[----:B------:R-:W-:Y:S01]  /*4af0*/  IADD3 R172, R172, R189, R186 ;  /* 0x000000bdacac7210 */ /* 0x000fe20007ffe0ba */
[----:B------:R-:W-:Y:S01]  /*4b00*/  IMAD.IADD R178, R178, 0x1, R185 ;  /* 0x00000001b2b27824 */ /* 0x000fe200078e02b9 */
[----:B------:R-:W4:Y:S01]  /*4b10*/  LDC R186, c[0x0][0x230] ;  /* 0x00008c00ffba7b82 */ /* 0x000f220000000800 */
[----:B-----5:R-:W-:Y:S01]  /*4b20*/  VIADD R176, R184, 0xffffffac ;  /* 0xffffffacb8b07836 */ /* 0x020fe20000000000 */
[----:B------:R5:W-:Y:S01]  /*4b30*/  LDGSTS.E [R25+0x4008], desc[UR16][R100.64], P3 ;  /* 0x0400800064197fae */ /* 0x000be20009921850 */
[----:B------:R-:W-:Y:S01]  /*4b40*/  ISETP.GE.U32.AND P3, PT, R174, 0x7fffff8c, PT ;  /* 0x7fffff8cae00780c */ /* 0x000fe20003f66070 */
[----:B------:R-:W-:Y:S01]  /*4b50*/  IMAD.WIDE R94, R5, 0x4, R94 ;  /* 0x00000004055e7825 */ /* 0x000fe200078e025e */
[----:B------:R-:W-:-:S02]  /*4b60*/  SEL R174, RZ, 0x4, P1 ;  /* 0x00000004ffae7807 */ /* 0x000fc40000800000 */
[----:B------:R-:W-:Y:S01]  /*4b70*/  ISETP.GE.U32.AND P1, PT, R176, 0x7fffff8d, PT ;  /* 0x7fffff8db000780c */ /* 0x000fe20003f26070 */
[----:B------:R-:W4:Y:S01]  /*4b80*/  LDC R184, c[0x0][0x230] ;  /* 0x00008c00ffb87b82 */ /* 0x000f220000000800 */
[----:B------:R-:W-:Y:S01]  /*4b90*/  SHF.R.U32.HI R176, RZ, 0xa, R170 ;  /* 0x0000000affb07819 */ /* 0x000fe200000116aa */
[----:B------:R5:W-:Y:S01]  /*4ba0*/  LDGSTS.E [R25+0x400c], desc[UR16][R102.64], P5 ;  /* 0x0400c00066197fae */ /* 0x000be2000a921850 */
[----:B------:R-:W-:Y:S01]  /*4bb0*/  SEL R185, RZ, 0x7fff8, P3 ;  /* 0x0007fff8ffb97807 */ /* 0x000fe20001800000 */
[C---:B-1----:R-:W-:Y:S01]  /*4bc0*/  IMAD.WIDE R96, R5.reuse, 0x4, R96 ;  /* 0x0000000405607825 */ /* 0x042fe200078e0260 */
[----:B------:R-:W-:Y:S01]  /*4bd0*/  LOP3.LUT P3, RZ, R176, 0x1, RZ, 0xc0, !PT ;  /* 0x00000001b0ff7812 */ /* 0x000fe2000786c0ff */
[----:B------:R1:W-:Y:S01]  /*4be0*/  LDGSTS.E [R26+0x4000], desc[UR16][R104.64], P2 ;  /* 0x04000000681a7fae */ /* 0x0003e20009121850 */
[----:B------:R-:W-:Y:S01]  /*4bf0*/  LOP3.LUT R178, R178, 0x3, RZ, 0xc0, !PT ;  /* 0x00000003b2b27812 */ /* 0x000fe200078ec0ff */
[----:B---3--:R-:W-:Y:S01]  /*4c00*/  VIADD R176, R182, 0xffffffad ;  /* 0xffffffadb6b07836 */ /* 0x008fe20000000000 */
[----:B------:R-:W-:Y:S01]  /*4c10*/  SHF.R.U32.HI R180, RZ, 0x9, R170 ;  /* 0x00000009ffb47819 */ /* 0x000fe200000116aa */
[----:B--2---:R-:W-:Y:S01]  /*4c20*/  IMAD.WIDE R98, R5, 0x4, R98 ;  /* 0x0000000405627825 */ /* 0x004fe200078e0262 */
[----:B------:R-:W-:-:S02]  /*4c30*/  IADD3 R174, R178, R185, R174 ;  /* 0x000000b9b2ae7210 */ /* 0x000fc40007ffe0ae */
[----:B------:R-:W-:Y:S01]  /*4c40*/  ISETP.GE.U32.AND P5, PT, R176, 0x7fffff8e, PT ;  /* 0x7fffff8eb000780c */ /* 0x000fe20003fa6070 */
[C---:B-----5:R-:W-:Y:S01]  /*4c50*/  IMAD.WIDE R100, R5.reuse, 0x4, R100 ;  /* 0x0000000405647825 */ /* 0x060fe200078e0264 */
[--C-:B------:R-:W-:Y:S02]  /*4c60*/  SHF.R.U32.HI R176, RZ, 0x2, R170.reuse ;  /* 0x00000002ffb07819 */ /* 0x100fe400000116aa */
[----:B------:R-:W-:Y:S01]  /*4c70*/  SHF.R.U32.HI R178, RZ, 0x8, R170 ;  /* 0x00000008ffb27819 */ /* 0x000fe200000116aa */
[----:B------:R2:W-:Y:S01]  /*4c80*/  LDGSTS.E [R26+0x4004], desc[UR16][R106.64], P3 ;  /* 0x040040006a1a7fae */ /* 0x0005e20009921850 */
[----:B------:R-:W-:Y:S01]  /*4c90*/  LOP3.LUT P3, RZ, R180, 0x1, RZ, 0xc0, !PT ;  /* 0x00000001b4ff7812 */ /* 0x000fe2000786c0ff */
[----:B------:R-:W-:Y:S01]  /*4ca0*/  IMAD.SHL.U32 R174, R174, 0x100, RZ ;  /* 0x00000100aeae7824 */ /* 0x000fe200078e00ff */
[----:B------:R-:W-:Y:S01]  /*4cb0*/  LOP3.LUT P2, RZ, R176, 0x1, RZ, 0xc0, !PT ;  /* 0x00000001b0ff7812 */ /* 0x000fe2000784c0ff */
[----:B------:R-:W-:Y:S01]  /*4cc0*/  IMAD.WIDE R102, R5, 0x4, R102 ;  /* 0x0000000405667825 */ /* 0x000fe200078e0266 */
[----:B------:R-:W-:-:S02]  /*4cd0*/  SEL R176, RZ, 0x1, P1 ;  /* 0x00000001ffb07807 */ /* 0x000fc40000800000 */
[----:B------:R-:W-:Y:S01]  /*4ce0*/  LOP3.LUT P1, RZ, R178, 0x1, RZ, 0xc0, !PT ;  /* 0x00000001b2ff7812 */ /* 0x000fe2000782c0ff */
[C---:B-1----:R-:W-:Y:S01]  /*4cf0*/  IMAD.WIDE R104, R5.reuse, 0x4, R104 ;  /* 0x0000000405687825 */ /* 0x042fe200078e0268 */
[----:B------:R-:W-:Y:S02]  /*4d00*/  SHF.R.U32.HI R178, RZ, 0x7, R170 ;  /* 0x00000007ffb27819 */ /* 0x000fe400000116aa */
[----:B------:R-:W-:Y:S01]  /*4d10*/  SEL R185, RZ, 0x1fffe, P5 ;  /* 0x0001fffeffb97807 */ /* 0x000fe20002800000 */
[C---:B--2---:R-:W-:Y:S01]  /*4d20*/  IMAD.WIDE R106, R5.reuse, 0x4, R106 ;  /* 0x00000004056a7825 */ /* 0x044fe200078e026a */
[----:B------:R-:W-:Y:S01]  /*4d30*/  LOP3.LUT P5, RZ, R178, 0x1, RZ, 0xc0, !PT ;  /* 0x00000001b2ff7812 */ /* 0x000fe200078ac0ff */
[----:B------:R1:W-:Y:S01]  /*4d40*/  LDGSTS.E [R26+0x4008], desc[UR16][R108.64], P3 ;  /* 0x040080006c1a7fae */ /* 0x0003e20009921850 */
[--C-:B------:R-:W-:Y:S01]  /*4d50*/  SHF.R.U32.HI R180, RZ, 0x6, R170.reuse ;  /* 0x00000006ffb47819 */ /* 0x100fe200000116aa */
[----:B----4-:R-:W-:Y:S01]  /*4d60*/  VIADD R178, R186, 0xffffffae ;  /* 0xffffffaebab27836 */ /* 0x010fe20000000000 */
[----:B------:R-:W-:Y:S01]  /*4d70*/  LOP3.LUT R189, R30, 0xf, RZ, 0xc0, !PT ;  /* 0x0000000f1ebd7812 */ /* 0x000fe200078ec0ff */
[----:B------:R-:W-:Y:S01]  /*4d80*/  IMAD.IADD R185, R176, 0x1, R185 ;  /* 0x00000001b0b97824 */ /* 0x000fe200078e02b9 */
[--C-:B------:R-:W-:Y:S01]  /*4d90*/  SHF.R.U32.HI R30, RZ, 0x3, R170.reuse ;  /* 0x00000003ff1e7819 */ /* 0x100fe200000116aa */
[----:B------:R-:W-:Y:S01]  /*4da0*/  VIADD R176, R184, 0xffffffaf ;  /* 0xffffffafb8b07836 */ /* 0x000fe20000000000 */
[----:B------:R-:W-:Y:S01]  /*4db0*/  ISETP.GE.U32.AND P3, PT, R178, 0x7fffff8f, PT ;  /* 0x7fffff8fb200780c */ /* 0x000fe20003f66070 */
[----:B------:R2:W-:Y:S01]  /*4dc0*/  LDGSTS.E [R26+0x400c], desc[UR16][R110.64], P1 ;  /* 0x0400c0006e1a7fae */ /* 0x0005e20008921850 */
[----:B------:R-:W-:Y:S01]  /*4dd0*/  SHF.R.U32.HI R178, RZ, 0x5, R170 ;  /* 0x00000005ffb27819 */ /* 0x000fe200000116aa */
[----:B------:R-:W-:Y:S01]  /*4de0*/  IMAD R172, R172, 0x10, R189 ;  /* 0x00000010acac7824 */ /* 0x000fe200078e02bd */
[----:B------:R-:W-:Y:S01]  /*4df0*/  ISETP.GE.U32.AND P1, PT, R176, 0x7fffff90, PT ;  /* 0x7fffff90b000780c */ /* 0x000fe20003f26070 */
[----:B------:R3:W-:Y:S01]  /*4e00*/  LDGSTS.E [R27+0x4000], desc[UR16][R112.64], P5 ;  /* 0x04000000701b7fae */ /* 0x0007e2000a921850 */
[----:B------:R-:W-:Y:S01]  /*4e10*/  SEL R176, RZ, 0x4, P3 ;  /* 0x00000004ffb07807 */ /* 0x000fe20001800000 */
[----:B-1----:R-:W-:Y:S01]  /*4e20*/  IMAD.WIDE R108, R5, 0x4, R108 ;  /* 0x00000004056c7825 */ /* 0x002fe200078e026c */
[----:B------:R-:W-:-:S02]  /*4e30*/  LOP3.LUT P3, RZ, R178, 0x1, RZ, 0xc0, !PT ;  /* 0x00000001b2ff7812 */ /* 0x000fc4000786c0ff */
[----:B------:R-:W-:Y:S02]  /*4e40*/  LOP3.LUT R178, R185, 0x3, RZ, 0xc0, !PT ;  /* 0x00000003b9b27812 */ /* 0x000fe400078ec0ff */
[----:B------:R-:W-:Y:S01]  /*4e50*/  SEL R185, RZ, 0x7fff8, P1 ;  /* 0x0007fff8ffb97807 */ /* 0x000fe20000800000 */
[C---:B--2---:R-:W-:Y:S01]  /*4e60*/  IMAD.WIDE R110, R5.reuse, 0x4, R110 ;  /* 0x00000004056e7825 */ /* 0x044fe200078e026e */
[----:B------:R-:W-:Y:S02]  /*4e70*/  LOP3.LUT P1, RZ, R180, 0x1, RZ, 0xc0, !PT ;  /* 0x00000001b4ff7812 */ /* 0x000fe4000782c0ff */
[----:B------:R-:W-:Y:S01]  /*4e80*/  IADD3 R176, R178, R185, R176 ;  /* 0x000000b9b2b07210 */ /* 0x000fe20007ffe0b0 */
[----:B---3--:R-:W-:Y:S01]  /*4e90*/  IMAD.WIDE R112, R5, 0x4, R112 ;  /* 0x0000000405707825 */ /* 0x008fe200078e0270 */
[----:B------:R-:W-:Y:S02]  /*4ea0*/  SHF.R.U32.HI R178, RZ, 0x4, R170 ;  /* 0x00000004ffb27819 */ /* 0x000fe400000116aa */
[----:B------:R-:W-:-:S02]  /*4eb0*/  LOP3.LUT R185, R174, 0xf00, RZ, 0xe2, !PT ;  /* 0x00000f00aeb97812 */ /* 0x000fc400078ee2ff */
[----:B------:R-:W-:Y:S02]  /*4ec0*/  LOP3.LUT P5, RZ, R178, 0x1, RZ, 0xc0, !PT ;  /* 0x00000001b2ff7812 */ /* 0x000fe400078ac0ff */
[----:B------:R-:W-:Y:S01]  /*4ed0*/  SHF.R.U32.HI R170, RZ, 0x1, R170 ;  /* 0x00000001ffaa7819 */ /* 0x000fe200000116aa */
[----:B------:R-:W-:Y:S01]  /*4ee0*/  IMAD R176, R176, 0x1000, R185 ;  /* 0x00001000b0b07824 */ /* 0x000fe200078e02b9 */
[----:B------:R-:W-:Y:S01]  /*4ef0*/  LOP3.LUT R185, R172, 0xff, RZ, 0xc0, !PT ;  /* 0x000000ffacb97812 */ /* 0x000fe200078ec0ff */
[----:B------:R1:W-:Y:S01]  /*4f00*/  LDGSTS.E [R27+0x4004], desc[UR16][R114.64], P1 ;  /* 0x04004000721b7fae */ /* 0x0003e20008921850 */
[----:B------:R-:W-:-:S03]  /*4f10*/  LOP3.LUT P1, RZ, R30, 0x1, RZ, 0xc0, !PT ;  /* 0x000000011eff7812 */ /* 0x000fc6000782c0ff */
[----:B------:R-:W-:Y:S01]  /*4f20*/  IMAD.IADD R185, R176, 0x1, R185 ;  /* 0x00000001b0b97824 */ /* 0x000fe200078e02b9 */
[----:B------:R2:W-:Y:S01]  /*4f30*/  LDGSTS.E [R27+0x4008], desc[UR16][R116.64], P3 ;  /* 0x04008000741b7fae */ /* 0x0005e20009921850 */
[----:B------:R-:W-:-:S03]  /*4f40*/  ISETP.GT.AND P3, PT, R187, 0x3f, PT ;  /* 0x0000003fbb00780c */ /* 0x000fc60003f64270 */
[----:B------:R-:W-:Y:S01]  /*4f50*/  PRMT R30, R185, 0x5410, R6 ;  /* 0x00005410b91e7816 */ /* 0x000fe20000000006 */
[----:B------:R3:W-:Y:S01]  /*4f60*/  LDGSTS.E [R27+0x400c], desc[UR16][R118.64], P5 ;  /* 0x0400c000761b7fae */ /* 0x0007e2000a921850 */
[----:B------:R-:W-:Y:S01]  /*4f70*/  SEL R31, R31, RZ, P3 ;  /* 0x000000ff1f1f7207 */ /* 0x000fe20001800000 */
[----:B-1----:R-:W-:Y:S01]  /*4f80*/  IMAD.WIDE R114, R5, 0x4, R114 ;  /* 0x0000000405727825 */ /* 0x002fe200078e0272 */
[----:B------:R-:W-:Y:S01]  /*4f90*/  LOP3.LUT P5, RZ, R170, 0x1, RZ, 0xc0, !PT ;  /* 0x00000001aaff7812 */ /* 0x000fe200078ac0ff */
[----:B------:R1:W-:Y:S01]  /*4fa0*/  LDGSTS.E [R28+0x4000], desc[UR16][R120.64], P1 ;  /* 0x04000000781c7fae */ /* 0x0003e20008921850 */
[----:B------:R-:W-:Y:S02]  /*4fb0*/  SHF.R.U64 R6, R30, 0x1e, RZ ;  /* 0x0000001e1e067819 */ /* 0x000fe400000012ff */
[----:B------:R-:W-:Y:S01]  /*4fc0*/  ISETP.NE.U32.AND P3, PT, R31, RZ, PT ;  /* 0x000000ff1f00720c */ /* 0x000fe20003f65070 */
[----:B------:R4:W-:Y:S01]  /*4fd0*/  LDGSTS.E [R28+0x4004], desc[UR16][R122.64], P2 ;  /* 0x040040007a1c7fae */ /* 0x0009e20009121850 */
[----:B------:R-:W-:Y:S01]  /*4fe0*/  LOP3.LUT P2, RZ, R6, 0x1, RZ, 0xc0, !PT ;  /* 0x0000000106ff7812 */ /* 0x000fe2000784c0ff */
[----:B------:R-:W-:Y:S01]  /*4ff0*/  IMAD.SHL.U32 R6, R9, 0x20, RZ ;  /* 0x0000002009067824 */ /* 0x000fe200078e00ff */
[C---:B------:R-:W-:Y:S01]  /*5000*/  SHF.R.U64 R170, R30.reuse, 0x1f, RZ ;  /* 0x0000001f1eaa7819 */ /* 0x040fe200000012ff */
[----:B--2---:R-:W-:Y:S01]  /*5010*/  IMAD.WIDE R116, R5, 0x4, R116 ;  /* 0x0000000405747825 */ /* 0x004fe200078e0274 */
[----:B------:R-:W-:-:S02]  /*5020*/  SHF.R.U64 R31, R30, 0x1d, RZ ;  /* 0x0000001d1e1f7819 */ /* 0x000fc400000012ff */
[----:B------:R-:W-:Y:S01]  /*5030*/  LOP3.LUT P1, RZ, R170, 0x1, RZ, 0xc0, !PT ;  /* 0x00000001aaff7812 */ /* 0x000fe2000782c0ff */
[----:B------:R-:W-:Y:S01]  /*5040*/  IMAD.WIDE R128, R6, 0x4, R128 ;  /* 0x0000000406807825 */ /* 0x000fe200078e0280 */
[----:B------:R2:W-:Y:S01]  /*5050*/  LDGSTS.E [R28+0x4008], desc[UR16][R124.64], P5 ;  /* 0x040080007c1c7fae */ /* 0x0005e2000a921850 */
[----:B------:R-:W-:Y:S02]  /*5060*/  SHF.R.U64 R9, R30, 0x1c, RZ ;  /* 0x0000001c1e097819 */ /* 0x000fe400000012ff */
[C---:B------:R-:W-:Y:S01]  /*5070*/  IMAD.WIDE R132, R6.reuse, 0x4, R132 ;  /* 0x0000000406847825 */ /* 0x040fe200078e0284 */
[----:B------:R5:W-:Y:S01]  /*5080*/  LDGSTS.E [R28+0x400c], desc[UR16][R126.64], !P0 ;  /* 0x0400c0007e1c7fae */ /* 0x000be2000c121850 */
[----:B------:R-:W-:Y:S02]  /*5090*/  LOP3.LUT P5, RZ, R31, 0x1, RZ, 0xc0, !PT ;  /* 0x000000011fff7812 */ /* 0x000fe400078ac0ff */
[----:B------:R-:W-:Y:S01]  /*50a0*/  IMAD.WIDE R136, R6, 0x4, R136 ;  /* 0x0000000406887825 */ /* 0x000fe200078e0288 */
[----:B------:R-:W0:Y:S01]  /*50b0*/  LDGDEPBAR ;  /* 0x00000000000079af */ /* 0x000e220000000000 */
[----:B------:R-:W-:-:S02]  /*50c0*/  LOP3.LUT P0, RZ, R9, 0x1, RZ, 0xc0, !PT ;  /* 0x0000000109ff7812 */ /* 0x000fc4000780c0ff */
[----:B------:R-:W-:Y:S01]  /*50d0*/  IMAD.WIDE R140, R6, 0x4, R140 ;  /* 0x00000004068c7825 */ /* 0x000fe200078e028c */
[----:B------:R5:W-:Y:S01]  /*50e0*/  LDGSTS.E [R29+0x14000], desc[UR16][R128.64], P3 ;  /* 0x14000000801d7fae */ /* 0x000be20009921850 */
[----:B------:R-:W-:Y:S02]  /*50f0*/  SHF.R.U64 R9, R30, 0x1b, RZ ;  /* 0x0000001b1e097819 */ /* 0x000fe400000012ff */
[----:B------:R-:W-:Y:S01]  /*5100*/  IMAD.WIDE R144, R6, 0x4, R144 ;  /* 0x0000000406907825 */ /* 0x000fe200078e0290 */
[----:B------:R5:W-:Y:S01]  /*5110*/  LDGSTS.E [R29+0x14400], desc[UR16][R132.64], P3 ;  /* 0x14400000841d7fae */ /* 0x000be20009921850 */
[----:B------:R-:W-:Y:S02]  /*5120*/  SHF.R.U64 R31, R30, 0x1a, RZ ;  /* 0x0000001a1e1f7819 */ /* 0x000fe400000012ff */
[C---:B------:R-:W-:Y:S01]  /*5130*/  IMAD.WIDE R148, R6.reuse, 0x4, R148 ;  /* 0x0000000406947825 */ /* 0x040fe200078e0294 */
[----:B------:R5:W-:Y:S03]  /*5140*/  LDGSTS.E [R29+0x14800], desc[UR16][R136.64], P3 ;  /* 0x14800000881d7fae */ /* 0x000be60009921850 */
        /* <DEDUP_REMOVED lines=13> */
[----:B------:R-:W-:Y:S03]  /*5220*/  LDGSTS.E [R29+0x16400], desc[UR16][R36.64], P3 ;  /* 0x16400000241d7fae */ /* 0x000fe60009921850 */
        /* <DEDUP_REMOVED lines=36> */
[----:B------:R-:W-:Y:S01]  /*5470*/  IMAD.WIDE R62, R6, 0x4, R62 ;  /* 0x00000004063e7825 */ /* 0x000fe200078e023e */
[----:B------:R-:W-:Y:S03]  /*5480*/  LDGSTS.E [R20+0x17200], desc[UR16][R50.64], P3 ;  /* 0x1720000032147fae */ /* 0x000fe60009921850 */
[C---:B---3--:R-:W-:Y:S01]  /*5490*/  IMAD.WIDE R118, R5.reuse, 0x4, R118 ;  /* 0x0000000405767825 */ /* 0x048fe200078e0276 */
[----:B------:R-:W-:Y:S03]  /*54a0*/  LDGSTS.E [R20+0x17600], desc[UR16][R54.64], P3 ;  /* 0x1760000036147fae */ /* 0x000fe60009921850 */
[C---:B-1----:R-:W-:Y:S01]  /*54b0*/  IMAD.WIDE R120, R5.reuse, 0x4, R120 ;  /* 0x0000000405787825 */ /* 0x042fe200078e0278 */
[----:B------:R-:W-:Y:S03]  /*54c0*/  LDGSTS.E [R20+0x17a00], desc[UR16][R58.64], P3 ;  /* 0x17a000003a147fae */ /* 0x000fe60009921850 */
[----:B----4-:R-:W-:Y:S01]  /*54d0*/  IMAD.WIDE R122, R5, 0x4, R122 ;  /* 0x00000004057a7825 */ /* 0x010fe200078e027a */
[----:B------:R-:W-:Y:S01]  /*54e0*/  LDGSTS.E [R20+0x17e00], desc[UR16][R62.64], P3 ;  /* 0x17e000003e147fae */ /* 0x000fe20009921850 */
[----:B------:R-:W-:-:S02]  /*54f0*/  LOP3.LUT P3, RZ, R9, 0x1, RZ, 0xc0, !PT ;  /* 0x0000000109ff7812 */ /* 0x000fc4000786c0ff */
[----:B------:R-:W-:Y:S01]  /*5500*/  SHF.R.U64 R9, R30, 0x19, RZ ;  /* 0x000000191e097819 */ /* 0x000fe200000012ff */
[----:B------:R-:W0:Y:S01]  /*5510*/  LDGDEPBAR ;  /* 0x00000000000079af */ /* 0x000e220000000000 */
[C---:B--2---:R-:W-:Y:S01]  /*5520*/  IMAD.WIDE R124, R5.reuse, 0x4, R124 ;  /* 0x00000004057c7825 */ /* 0x044fe200078e027c */
[----:B------:R-:W-:Y:S03]  /*5530*/  BAR.SYNC.DEFER_BLOCKING 0x0 ;  /* 0x0000000000007b1d */ /* 0x000fe60000010000 */
[----:B-----5:R-:W-:-:S04]  /*5540*/  IMAD.WIDE R126, R5, 0x4, R126 ;  /* 0x00000004057e7825 */ /* 0x020fc800078e027e */
[----:B------:R-:W-:-:S04]  /*5550*/  IMAD.WIDE R128, R6, 0x4, R128 ;  /* 0x0000000406807825 */ /* 0x000fc800078e0280 */
[----:B------:R-:W-:-:S04]  /*5560*/  IMAD.WIDE R132, R6, 0x4, R132 ;  /* 0x0000000406847825 */ /* 0x000fc800078e0284 */
[----:B------:R-:W-:-:S04]  /*5570*/  IMAD.WIDE R136, R6, 0x4, R136 ;  /* 0x0000000406887825 */ /* 0x000fc800078e0288 */
[----:B------:R-:W-:-:S04]  /*5580*/  IMAD.WIDE R140, R6, 0x4, R140 ;  /* 0x00000004068c7825 */ /* 0x000fc800078e028c */
[C---:B------:R-:W-:Y:S01]  /*5590*/  IMAD.WIDE R144, R6.reuse, 0x4, R144 ;  /* 0x0000000406907825 */ /* 0x040fe200078e0290 */
[----:B------:R-:W-:Y:S01]  /*55a0*/  @!PT LDS RZ, [RZ] ;  /* 0x00000000fffff984 */ /* 0x000fe20000000800 */
[----:B------:R-:W-:Y:S01]  /*55b0*/  @!PT LDS RZ, [RZ] ;  /* 0x00000000fffff984 */ /* 0x000fe20000000800 */
[----:B------:R-:W-:Y:S01]  /*55c0*/  @!PT LDS RZ, [RZ] ;  /* 0x00000000fffff984 */ /* 0x000fe20000000800 */
[----:B------:R1:W-:Y:S01]  /*55d0*/  LDGSTS.E [R21+0x8000], desc[UR16][R64.64], P1 ;  /* 0x0800000040157fae */ /* 0x0003e20008921850 */
[----:B------:R-:W-:Y:S02]  /*55e0*/  LOP3.LUT P1, RZ, R31, 0x1, RZ, 0xc0, !PT ;  /* 0x000000011fff7812 */ /* 0x000fe4000782c0ff */
[----:B------:R-:W-:Y:S01]  /*55f0*/  IMAD.WIDE R148, R6, 0x4, R148 ;  /* 0x0000000406947825 */ /* 0x000fe200078e0294 */
[----:B------:R-:W-:Y:S01]  /*5600*/  SHF.R.U64 R31, R30, 0x18, RZ ;  /* 0x000000181e1f7819 */ /* 0x000fe200000012ff */
[----:B------:R-:W-:Y:S01]  /*5610*/  LDGSTS.E [R21+0x8004], desc[UR16][R66.64], P2 ;  /* 0x0800400042157fae */ /* 0x000fe20009121850 */
[----:B------:R-:W-:Y:S01]  /*5620*/  LOP3.LUT P2, RZ, R9, 0x1, RZ, 0xc0, !PT ;  /* 0x0000000109ff7812 */ /* 0x000fe2000784c0ff */
[----:B------:R-:W-:Y:S01]  /*5630*/  IMAD.WIDE R152, R6, 0x4, R152 ;  /* 0x0000000406987825 */ /* 0x000fe200078e0298 */
[----:B------:R-:W-:Y:S01]  /*5640*/  SHF.R.U64 R9, R30, 0x17, RZ ;  /* 0x000000171e097819 */ /* 0x000fe200000012ff */
[----:B------:R-:W-:Y:S01]  /*5650*/  LDGSTS.E [R21+0x8008], desc[UR16][R68.64], P5 ;  /* 0x0800800044157fae */ /* 0x000fe2000a921850 */
[----:B------:R-:W-:Y:S01]  /*5660*/  LOP3.LUT P5, RZ, R31, 0x1, RZ, 0xc0, !PT ;  /* 0x000000011fff7812 */ /* 0x000fe200078ac0ff */
[----:B------:R-:W-:Y:S01]  /*5670*/  IMAD.WIDE R156, R6, 0x4, R156 ;  /* 0x00000004069c7825 */ /* 0x000fe200078e029c */
[----:B------:R-:W-:Y:S01]  /*5680*/  SHF.R.U64 R31, R30, 0x15, RZ ;  /* 0x000000151e1f7819 */ /* 0x000fe200000012ff */
[----:B------:R2:W-:Y:S01]  /*5690*/  LDGSTS.E [R21+0x800c], desc[UR16][R70.64], P0 ;  /* 0x0800c00046157fae */ /* 0x0005e20008121850 */
[----:B------:R-:W-:Y:S01]  /*56a0*/  LOP3.LUT P0, RZ, R9, 0x1, RZ, 0xc0, !PT ;  /* 0x0000000109ff7812 */ /* 0x000fe2000780c0ff */
[----:B------:R-:W-:Y:S01]  /*56b0*/  IMAD.WIDE R32, R6, 0x4, R32 ;  /* 0x0000000406207825 */ /* 0x000fe200078e0220 */
[----:B------:R-:W-:Y:S01]  /*56c0*/  SHF.R.U64 R9, R30, 0x16, RZ ;  /* 0x000000161e097819 */ /* 0x000fe200000012ff */
[----:B------:R-:W-:Y:S01]  /*56d0*/  LDGSTS.E [R22+0x8000], desc[UR16][R72.64], P3 ;  /* 0x0800000048167fae */ /* 0x000fe20009921850 */
[----:B-1----:R-:W-:Y:S01]  /*56e0*/  CS2R R64, SRZ ;  /* 0x0000000000407805 */ /* 0x002fe2000001ff00 */
[----:B------:R-:W-:Y:S01]  /*56f0*/  IMAD.WIDE R36, R6, 0x4, R36 ;  /* 0x0000000406247825 */ /* 0x000fe200078e0224 */
[----:B------:R-:W-:Y:S01]  /*5700*/  LOP3.LUT P3, RZ, R9, 0x1, RZ, 0xc0, !PT ;  /* 0x0000000109ff7812 */ /* 0x000fe2000786c0ff */
[----:B------:R-:W-:Y:S01]  /*5710*/  LDGSTS.E [R22+0x8004], desc[UR16][R74.64], P1 ;  /* 0x080040004a167fae */ /* 0x000fe20008921850 */
[----:B------:R-:W-:Y:S01]  /*5720*/  SHF.R.U64 R9, R30, 0x14, RZ ;  /* 0x000000141e097819 */ /* 0x000fe200000012ff */
[C---:B------:R-:W-:Y:S01]  /*5730*/  IMAD.WIDE R40, R6.reuse, 0x4, R40 ;  /* 0x0000000406287825 */ /* 0x040fe200078e0228 */
[----:B------:R-:W-:Y:S01]  /*5740*/  LOP3.LUT P1, RZ, R31, 0x1, RZ, 0xc0, !PT ;  /* 0x000000011fff7812 */ /* 0x000fe2000782c0ff */
[----:B------:R-:W-:Y:S01]  /*5750*/  LDGSTS.E [R22+0x8008], desc[UR16][R76.64], P2 ;  /* 0x080080004c167fae */ /* 0x000fe20009121850 */
[----:B------:R-:W-:Y:S01]  /*5760*/  LOP3.LUT P2, RZ, R9, 0x1, RZ, 0xc0, !PT ;  /* 0x0000000109ff7812 */ /* 0x000fe2000784c0ff */
[----:B------:R-:W-:Y:S01]  /*5770*/  IMAD.WIDE R44, R6, 0x4, R44 ;  /* 0x00000004062c7825 */ /* 0x000fe200078e022c */
[C---:B--2---:R-:W-:Y:S01]  /*5780*/  SHF.R.U64 R21, R30.reuse, 0x13, RZ ;  /* 0x000000131e157819 */ /* 0x044fe200000012ff */
[----:B------:R-:W-:Y:S01]  /*5790*/  LDGSTS.E [R22+0x800c], desc[UR16][R78.64], P5 ;  /* 0x0800c0004e167fae */ /* 0x000fe2000a921850 */
[----:B------:R-:W-:Y:S01]  /*57a0*/  SHF.R.U64 R9, R30, 0x12, RZ ;  /* 0x000000121e097819 */ /* 0x000fe200000012ff */
[C---:B------:R-:W-:Y:S01]  /*57b0*/  IMAD.WIDE R48, R6.reuse, 0x4, R48 ;  /* 0x0000000406307825 */ /* 0x040fe200078e0230 */
[----:B------:R-:W-:Y:S01]  /*57c0*/  LOP3.LUT P5, RZ, R21, 0x1, RZ, 0xc0, !PT ;  /* 0x0000000115ff7812 */ /* 0x000fe200078ac0ff */
[----:B------:R-:W-:Y:S01]  /*57d0*/  LDGSTS.E [R23+0x8000], desc[UR16][R80.64], P0 ;  /* 0x0800000050177fae */ /* 0x000fe20008121850 */
[----:B------:R-:W-:Y:S01]  /*57e0*/  LOP3.LUT P0, RZ, R9, 0x1, RZ, 0xc0, !PT ;  /* 0x0000000109ff7812 */ /* 0x000fe2000780c0ff */
[----:B------:R-:W-:Y:S01]  /*57f0*/  IMAD.WIDE R52, R6, 0x4, R52 ;  /* 0x0000000406347825 */ /* 0x000fe200078e0234 */
[C---:B------:R-:W-:Y:S01]  /*5800*/  SHF.R.U64 R9, R30.reuse, 0x11, RZ ;  /* 0x000000111e097819 */ /* 0x040fe200000012ff */
[----:B------:R-:W-:Y:S01]  /*5810*/  LDGSTS.E [R23+0x8004], desc[UR16][R82.64], P3 ;  /* 0x0800400052177fae */ /* 0x000fe20009921850 */
[----:B------:R-:W-:Y:S01]  /*5820*/  SHF.R.U64 R21, R30, 0x10, RZ ;  /* 0x000000101e157819 */ /* 0x000fe200000012ff */
        /* <DEDUP_REMOVED lines=10> */
[----:B------:R1:W-:Y:S01]  /*58d0*/  LDGSTS.E [R24+0x8000], desc[UR16][R88.64], P5 ;  /* 0x0800000058187fae */ /* 0x0003e2000a921850 */
[----:B------:R-:W-:Y:S01]  /*58e0*/  SHF.R.U64 R9, R30, 0xd, RZ ;  /* 0x0000000d1e097819 */ /* 0x000fe200000012ff */
[C---:B------:R-:W-:Y:S01]  /*58f0*/  IMAD.WIDE R134, R6.reuse, 0x4, R134 ;  /* 0x0000000406867825 */ /* 0x040fe200078e0286 */
[----:B------:R-:W-:Y:S01]  /*5900*/  LOP3.LUT P5, RZ, R21, 0x1, RZ, 0xc0, !PT ;  /* 0x0000000115ff7812 */ /* 0x000fe200078ac0ff */
[----:B------:R2:W-:Y:S01]  /*5910*/  LDGSTS.E [R24+0x8004], desc[UR16][R90.64], P0 ;  /* 0x080040005a187fae */ /* 0x0005e20008121850 */
[----:B------:R-:W-:Y:S01]  /*5920*/  LOP3.LUT P0, RZ, R9, 0x1, RZ, 0xc0, !PT ;  /* 0x0000000109ff7812 */ /* 0x000fe2000780c0ff */
[----:B------:R-:W-:Y:S01]  /*5930*/  IMAD.WIDE R138, R6, 0x4, R138 ;  /* 0x00000004068a7825 */ /* 0x000fe200078e028a */
[C---:B------:R-:W-:Y:S01]  /*5940*/  SHF.R.U64 R9, R30.reuse, 0xc, RZ ;  /* 0x0000000c1e097819 */ /* 0x040fe200000012ff */
[----:B------:R3:W-:Y:S01]  /*5950*/  LDGSTS.E [R24+0x8008], desc[UR16][R92.64], P3 ;  /* 0x080080005c187fae */ /* 0x0007e20009921850 */
[----:B------:R-:W-:Y:S01]  /*5960*/  SHF.R.U64 R21, R30, 0xb, RZ ;  /* 0x0000000b1e157819 */ /* 0x000fe200000012ff */
[----:B------:R-:W-:Y:S01]  /*5970*/  IMAD.WIDE R142, R6, 0x4, R142 ;  /* 0x00000004068e7825 */ /* 0x000fe200078e028e */
[----:B------:R-:W-:Y:S01]  /*5980*/  LOP3.LUT P3, RZ, R9, 0x1, RZ, 0xc0, !PT ;  /* 0x0000000109ff7812 */ /* 0x000fe2000786c0ff */
        /* <DEDUP_REMOVED lines=10> */
[C---:B------:R-:W-:Y:S01]  /*5a30*/  IMAD.WIDE R154, R6.reuse, 0x4, R154 ;  /* 0x00000004069a7825 */ /* 0x040fe200078e029a */
[----:B-1----:R-:W-:Y:S01]  /*5a40*/  CS2R R88, SRZ ;  /* 0x0000000000587805 */ /* 0x002fe2000001ff00 */
[----:B------:R1:W-:Y:S01]  /*5a50*/  LDGSTS.E [R25+0x8008], desc[UR16][R100.64], P0 ;  /* 0x0800800064197fae */ /* 0x0003e20008121850 */
[----:B------:R-:W-:Y:S01]  /*5a60*/  LOP3.LUT P0, RZ, R9, 0x1, RZ, 0xc0, !PT ;  /* 0x0000000109ff7812 */ /* 0x000fe2000780c0ff */
[----:B------:R-:W-:Y:S01]  /*5a70*/  IMAD.WIDE R158, R6, 0x4, R158 ;  /* 0x00000004069e7825 */ /* 0x000fe200078e029e */
[----:B------:R-:W-:Y:S01]  /*5a80*/  SHF.R.U64 R9, R30, 0x7, RZ ;  /* 0x000000071e097819 */ /* 0x000fe200000012ff */
[----:B------:R1:W-:Y:S01]  /*5a90*/  LDGSTS.E [R25+0x800c], desc[UR16][R102.64], P3 ;  /* 0x0800c00066197fae */ /* 0x0003e20009921850 */
[----:B------:R-:W-:Y:S01]  /*5aa0*/  LOP3.LUT P5, RZ, R21, 0x1, RZ, 0xc0, !PT ;  /* 0x0000000115ff7812 */ /* 0x000fe200078ac0ff */
[----:B------:R-:W-:Y:S01]  /*5ab0*/  IMAD.WIDE R34, R6, 0x4, R34 ;  /* 0x0000000406227825 */ /* 0x000fe200078e0222 */
[----:B------:R-:W-:Y:S01]  /*5ac0*/  LOP3.LUT P3, RZ, R9, 0x1, RZ, 0xc0, !PT ;  /* 0x0000000109ff7812 */ /* 0x000fe2000786c0ff */
[----:B------:R1:W-:Y:S01]  /*5ad0*/  LDGSTS.E [R26+0x8000], desc[UR16][R104.64], P1 ;  /* 0x08000000681a7fae */ /* 0x0003e20008921850 */
[----:B------:R-:W-:Y:S01]  /*5ae0*/  SHF.R.U64 R21, R30, 0x6, RZ ;  /* 0x000000061e157819 */ /* 0x000fe200000012ff */
[----:B------:R-:W-:Y:S01]  /*5af0*/  IMAD.WIDE R38, R6, 0x4, R38 ;  /* 0x0000000406267825 */ /* 0x000fe200078e0226 */
[----:B------:R-:W-:Y:S01]  /*5b00*/  SHF.R.U64 R9, R30, 0x5, RZ ;  /* 0x000000051e097819 */ /* 0x000fe200000012ff */
[----:B------:R1:W-:Y:S01]  /*5b10*/  LDGSTS.E [R26+0x8004], desc[UR16][R106.64], P2 ;  /* 0x080040006a1a7fae */ /* 0x0003e20009121850 */
[----:B------:R-:W-:Y:S01]  /*5b20*/  LOP3.LUT P1, RZ, R21, 0x1, RZ, 0xc0, !PT ;  /* 0x0000000115ff7812 */ /* 0x000fe2000782c0ff */
[----:B------:R-:W-:Y:S01]  /*5b30*/  IMAD.WIDE R42, R6, 0x4, R42 ;  /* 0x00000004062a7825 */ /* 0x000fe200078e022a */
[----:B------:R-:W-:-:S02]  /*5b40*/  LOP3.LUT P2, RZ, R9, 0x1, RZ, 0xc0, !PT ;  /* 0x0000000109ff7812 */ /* 0x000fc4000784c0ff */
[----:B--2---:R-:W-:Y:S02]  /*5b50*/  CS2R R90, SRZ ;  /* 0x00000000005a7805 */ /* 0x004fe4000001ff00 */
        /* <DEDUP_REMOVED lines=8> */
[----:B------:R-:W-:Y:S01]  /*5be0*/  SHF.R.U64 R21, R30, 0x2, RZ ;  /* 0x000000021e157819 */ /* 0x000fe200000012ff */
[----:B------:R2:W-:Y:S01]  /*5bf0*/  LDGSTS.E [R27+0x8000], desc[UR16][R112.64], P3 ;  /* 0x08000000701b7fae */ /* 0x0005e20009921850 */
[----:B------:R-:W-:Y:S01]  /*5c00*/  ISETP.GT.AND P3, PT, R187, 0x5f, PT ;  /* 0x0000005fbb00780c */ /* 0x000fe20003f64270 */
[----:B------:R-:W-:Y:S01]  /*5c10*/  IMAD.WIDE R54, R6, 0x4, R54 ;  /* 0x0000000406367825 */ /* 0x000fe200078e0236 */
[----:B------:R-:W-:Y:S01]  /*5c20*/  SEL R9, RZ, 0x4, P6 ;  /* 0x00000004ff097807 */ /* 0x000fe20003000000 */
[----:B------:R2:W-:Y:S01]  /*5c30*/  LDGSTS.E [R27+0x8004], desc[UR16][R114.64], P1 ;  /* 0x08004000721b7fae */ /* 0x0005e20008921850 */
[----:B------:R-:W-:Y:S01]  /*5c40*/  SHF.R.U64 R30, R30, 0x1, RZ ;  /* 0x000000011e1e7819 */ /* 0x000fe200000012ff */
[C---:B------:R-:W-:Y:S01]  /*5c50*/  IMAD.WIDE R58, R6.reuse, 0x4, R58 ;  /* 0x00000004063a7825 */ /* 0x040fe200078e023a */
[----:B------:R-:W-:Y:S01]  /*5c60*/  LOP3.LUT P6, RZ, R21, 0x1, RZ, 0xc0, !PT ;  /* 0x0000000115ff7812 */ /* 0x000fe200078cc0ff */
[----:B------:R2:W-:Y:S01]  /*5c70*/  LDGSTS.E [R27+0x8008], desc[UR16][R116.64], P2 ;  /* 0x08008000741b7fae */ /* 0x0005e20009121850 */
[----:B------:R-:W-:Y:S01]  /*5c80*/  SEL R9, R9, RZ, P3 ;  /* 0x000000ff09097207 */ /* 0x000fe20001800000 */
[----:B------:R-:W-:Y:S01]  /*5c90*/  IMAD.WIDE R62, R6, 0x4, R62 ;  /* 0x00000004063e7825 */ /* 0x000fe200078e023e */
[----:B------:R-:W-:Y:S01]  /*5ca0*/  LOP3.LUT P1, RZ, R30, 0x1, RZ, 0xc0, !PT ;  /* 0x000000011eff7812 */ /* 0x000fe2000782c0ff */
[----:B------:R2:W-:Y:S01]  /*5cb0*/  LDGSTS.E [R27+0x800c], desc[UR16][R118.64], P5 ;  /* 0x0800c000761b7fae */ /* 0x0005e2000a921850 */
[----:B------:R-:W-:-:S02]  /*5cc0*/  ISETP.NE.U32.AND P3, PT, R9, RZ, PT ;  /* 0x000000ff0900720c */ /* 0x000fc40003f65070 */
[----:B---3--:R-:W-:Y:S02]  /*5cd0*/  CS2R R92, SRZ ;  /* 0x00000000005c7805 */ /* 0x008fe4000001ff00 */
[----:B----4-:R-:W-:Y:S01]  /*5ce0*/  CS2R R94, SRZ ;  /* 0x00000000005e7805 */ /* 0x010fe2000001ff00 */
[----:B------:R3:W-:Y:S01]  /*5cf0*/  LDGSTS.E [R28+0x8000], desc[UR16][R120.64], P0 ;  /* 0x08000000781c7fae */ /* 0x0007e20008121850 */
[----:B------:R-:W-:Y:S02]  /*5d00*/  ISETP.GE.AND P0, PT, R187, 0x20, PT ;  /* 0x00000020bb00780c */ /* 0x000fe40003f06270 */
[----:B-----5:R-:W-:Y:S02]  /*5d10*/  CS2R R96, SRZ ;  /* 0x0000000000607805 */ /* 0x020fe4000001ff00 */
[----:B------:R-:W-:Y:S01]  /*5d20*/  CS2R R98, SRZ ;  /* 0x0000000000627805 */ /* 0x000fe2000001ff00 */
[----:B------:R4:W-:Y:S01]  /*5d30*/  LDGSTS.E [R28+0x8004], desc[UR16][R122.64], P6 ;  /* 0x080040007a1c7fae */ /* 0x0009e2000b121850 */
[----:B-1----:R-:W-:-:S02]  /*5d40*/  CS2R R100, SRZ ;  /* 0x0000000000647805 */ /* 0x002fc4000001ff00 */
[----:B------:R-:W-:Y:S02]  /*5d50*/  CS2R R102, SRZ ;  /* 0x0000000000667805 */ /* 0x000fe4000001ff00 */
[----:B------:R-:W-:Y:S01]  /*5d60*/  CS2R R104, SRZ ;  /* 0x0000000000687805 */ /* 0x000fe2000001ff00 */
[----:B------:R1:W-:Y:S01]  /*5d70*/  LDGSTS.E [R28+0x8008], desc[UR16][R124.64], P1 ;  /* 0x080080007c1c7fae */ /* 0x0003e20008921850 */
[----:B------:R-:W-:Y:S02]  /*5d80*/  CS2R R106, SRZ ;  /* 0x00000000006a7805 */ /* 0x000fe4000001ff00 */
[----:B--2---:R-:W-:Y:S02]  /*5d90*/  CS2R R108, SRZ ;  /* 0x00000000006c7805 */ /* 0x004fe4000001ff00 */
[----:B------:R-:W-:Y:S01]  /*5da0*/  CS2R R110, SRZ ;  /* 0x00000000006e7805 */ /* 0x000fe2000001ff00 */
[----:B------:R2:W-:Y:S01]  /*5db0*/  LDGSTS.E [R28+0x800c], desc[UR16][R126.64], !P4 ;  /* 0x0800c0007e1c7fae */ /* 0x0005e2000e121850 */
[----:B------:R-:W-:-:S02]  /*5dc0*/  CS2R R112, SRZ ;  /* 0x0000000000707805 */ /* 0x000fc4000001ff00 */
[----:B------:R-:W-:Y:S02]  /*5dd0*/  CS2R R114, SRZ ;  /* 0x0000000000727805 */ /* 0x000fe4000001ff00 */
[----:B------:R-:W-:Y:S01]  /*5de0*/  CS2R R116, SRZ ;  /* 0x0000000000747805 */ /* 0x000fe2000001ff00 */
[----:B------:R-:W0:Y:S01]  /*5df0*/  LDGDEPBAR ;  /* 0x00000000000079af */ /* 0x000e220000000000 */
[----:B------:R-:W-:Y:S02]  /*5e00*/  CS2R R118, SRZ ;  /* 0x0000000000767805 */ /* 0x000fe4000001ff00 */
[----:B---3--:R-:W-:Y:S02]  /*5e10*/  CS2R R120, SRZ ;  /* 0x0000000000787805 */ /* 0x008fe4000001ff00 */
[----:B----4-:R-:W-:Y:S01]  /*5e20*/  CS2R R122, SRZ ;  /* 0x00000000007a7805 */ /* 0x010fe2000001ff00 */
[----:B------:R3:W-:Y:S01]  /*5e30*/  LDGSTS.E [R29+0x18000], desc[UR16][R128.64], P3 ;  /* 0x18000000801d7fae */ /* 0x0007e20009921850 */
[----:B-1----:R-:W-:-:S02]  /*5e40*/  CS2R R124, SRZ ;  /* 0x00000000007c7805 */ /* 0x002fc4000001ff00 */
[----:B------:R-:W-:Y:S02]  /*5e50*/  CS2R R24, SRZ ;  /* 0x0000000000187805 */ /* 0x000fe4000001ff00 */
[----:B------:R-:W-:Y:S01]  /*5e60*/  CS2R R26, SRZ ;  /* 0x00000000001a7805 */ /* 0x000fe2000001ff00 */
[----:B------:R1:W-:Y:S01]  /*5e70*/  LDGSTS.E [R29+0x18400], desc[UR16][R132.64], P3 ;  /* 0x18400000841d7fae */ /* 0x0003e20009921850 */
[----:B--2---:R-:W-:Y:S02]  /*5e80*/  CS2R R126, SRZ ;  /* 0x00000000007e7805 */ /* 0x004fe4000001ff00 */
[----:B------:R-:W-:Y:S02]  /*5e90*/  CS2R R30, SRZ ;  /* 0x00000000001e7805 */ /* 0x000fe4000001ff00 */
[----:B------:R-:W-:Y:S01]  /*5ea0*/  CS2R R66, SRZ ;  /* 0x0000000000427805 */ /* 0x000fe2000001ff00 */
[----:B------:R2:W-:Y:S01]  /*5eb0*/  LDGSTS.E [R29+0x18800], desc[UR16][R136.64], P3 ;  /* 0x18800000881d7fae */ /* 0x0005e20009921850 */
[----:B------:R-:W-:-:S02]  /*5ec0*/  CS2R R68, SRZ ;  /* 0x0000000000447805 */ /* 0x000fc4000001ff00 */
[----:B------:R-:W-:Y:S02]  /*5ed0*/  CS2R R70, SRZ ;  /* 0x0000000000467805 */ /* 0x000fe4000001ff00 */
[----:B------:R-:W-:Y:S01]  /*5ee0*/  CS2R R72, SRZ ;  /* 0x0000000000487805 */ /* 0x000fe2000001ff00 */
[----:B------:R4:W-:Y:S01]  /*5ef0*/  LDGSTS.E [R29+0x18c00], desc[UR16][R140.64], P3 ;  /* 0x18c000008c1d7fae */ /* 0x0009e20009921850 */
[----:B---3--:R-:W-:Y:S02]  /*5f00*/  CS2R R128, SRZ ;  /* 0x0000000000807805 */ /* 0x008fe4000001ff00 */
[----:B------:R-:W-:Y:S02]  /*5f10*/  CS2R R74, SRZ ;  /* 0x00000000004a7805 */ /* 0x000fe4000001ff00 */
[----:B------:R-:W-:Y:S01]  /*5f20*/  CS2R R76, SRZ ;  /* 0x00000000004c7805 */ /* 0x000fe2000001ff00 */
        /* <DEDUP_REMOVED lines=8> */
[----:B------:R-:W-:Y:S01]  /*5fb0*/  LDGSTS.E [R29+0x19800], desc[UR16][R152.64], P3 ;  /* 0x19800000981d7fae */ /* 0x000fe20009921850 */
[----:B----4-:R-:W-:-:S02]  /*5fc0*/  CS2R R140, SRZ ;  /* 0x00000000008c7805 */ /* 0x010fc4000001ff00 */
[----:B------:R-:W-:Y:S01]  /*5fd0*/  CS2R R86, SRZ ;  /* 0x0000000000567805 */ /* 0x000fe2000001ff00 */
[----:B------:R-:W-:Y:S01]  /*5fe0*/  LDGSTS.E [R29+0x19c00], desc[UR16][R156.64], P3 ;  /* 0x19c000009c1d7fae */ /* 0x000fe20009921850 */
[----:B---3--:R-:W-:-:S03]  /*5ff0*/  CS2R R144, SRZ ;  /* 0x0000000000907805 */ /* 0x008fc6000001ff00 */
[----:B------:R2:W-:Y:S01]  /*6000*/  LDGSTS.E [R29+0x1a000], desc[UR16][R32.64], P3 ;  /* 0x1a000000201d7fae */ /* 0x0005e20009921850 */
[----:B-1----:R-:W-:-:S03]  /*6010*/  CS2R R148, SRZ ;  /* 0x0000000000947805 */ /* 0x002fc6000001ff00 */
[----:B------:R1:W-:Y:S04]  /*6020*/  LDGSTS.E [R29+0x1a400], desc[UR16][R36.64], P3 ;  /* 0x1a400000241d7fae */ /* 0x0003e80009921850 */
[----:B------:R3:W-:Y:S04]  /*6030*/  LDGSTS.E [R29+0x1a800], desc[UR16][R40.64], P3 ;  /* 0x1a800000281d7fae */ /* 0x0007e80009921850 */
[----:B------:R4:W-:Y:S01]  /*6040*/  LDGSTS.E [R29+0x1ac00], desc[UR16][R44.64], P3 ;  /* 0x1ac000002c1d7fae */ /* 0x0009e20009921850 */
[----:B--2---:R-:W-:-:S03]  /*6050*/  CS2R R32, SRZ ;  /* 0x0000000000207805 */ /* 0x004fc6000001ff00 */
[----:B------:R2:W-:Y:S01]  /*6060*/  LDGSTS.E [R29+0x1b000], desc[UR16][R48.64], P3 ;  /* 0x1b000000301d7fae */ /* 0x0005e20009921850 */
[----:B-1----:R-:W-:-:S03]  /*6070*/  CS2R R36, SRZ ;  /* 0x0000000000247805 */ /* 0x002fc6000001ff00 */
[----:B------:R1:W-:Y:S01]  /*6080*/  LDGSTS.E [R29+0x1b400], desc[UR16][R52.64], P3 ;  /* 0x1b400000341d7fae */ /* 0x0003e20009921850 */
[----:B---3--:R-:W-:-:S03]  /*6090*/  CS2R R40, SRZ ;  /* 0x0000000000287805 */ /* 0x008fc6000001ff00 */
[----:B------:R3:W-:Y:S01]  /*60a0*/  LDGSTS.E [R29+0x1b800], desc[UR16][R56.64], P3 ;  /* 0x1b800000381d7fae */ /* 0x0007e20009921850 */
[----:B----4-:R-:W-:-:S03]  /*60b0*/  CS2R R44, SRZ ;  /* 0x00000000002c7805 */ /* 0x010fc6000001ff00 */
[----:B------:R4:W-:Y:S01]  /*60c0*/  LDGSTS.E [R29+0x1bc00], desc[UR16][R60.64], P3 ;  /* 0x1bc000003c1d7fae */ /* 0x0009e20009921850 */
[----:B--2---:R-:W-:-:S03]  /*60d0*/  CS2R R48, SRZ ;  /* 0x0000000000307805 */ /* 0x004fc6000001ff00 */
[----:B------:R2:W-:Y:S01]  /*60e0*/  LDGSTS.E [R20+0x18200], desc[UR16][R130.64], P3 ;  /* 0x1820000082147fae */ /* 0x0005e20009921850 */
[----:B-1----:R-:W-:-:S03]  /*60f0*/  CS2R R52, SRZ ;  /* 0x0000000000347805 */ /* 0x002fc6000001ff00 */
[----:B------:R1:W-:Y:S01]  /*6100*/  LDGSTS.E [R20+0x18600], desc[UR16][R134.64], P3 ;  /* 0x1860000086147fae */ /* 0x0003e20009921850 */
[----:B---3--:R-:W-:-:S03]  /*6110*/  CS2R R56, SRZ ;  /* 0x0000000000387805 */ /* 0x008fc6000001ff00 */
[----:B------:R3:W-:Y:S01]  /*6120*/  LDGSTS.E [R20+0x18a00], desc[UR16][R138.64], P3 ;  /* 0x18a000008a147fae */ /* 0x0007e20009921850 */
[----:B----4-:R-:W-:Y:S02]  /*6130*/  CS2R R28, SRZ ;  /* 0x00000000001c7805 */ /* 0x010fe4000001ff00 */
[----:B------:R-:W-:Y:S01]  /*6140*/  CS2R R60, SRZ ;  /* 0x00000000003c7805 */ /* 0x000fe2000001ff00 */
[----:B------:R4:W-:Y:S01]  /*6150*/  LDGSTS.E [R20+0x18e00], desc[UR16][R142.64], P3 ;  /* 0x18e000008e147fae */ /* 0x0009e20009921850 */
[----:B--2---:R-:W-:-:S03]  /*6160*/  CS2R R130, SRZ ;  /* 0x0000000000827805 */ /* 0x004fc6000001ff00 */
[----:B------:R2:W-:Y:S01]  /*6170*/  LDGSTS.E [R20+0x19200], desc[UR16][R146.64], P3 ;  /* 0x1920000092147fae */ /* 0x0005e20009921850 */
[----:B-1----:R-:W-:-:S03]  /*6180*/  CS2R R134, SRZ ;  /* 0x0000000000867805 */ /* 0x002fc6000001ff00 */
[----:B------:R1:W-:Y:S01]  /*6190*/  LDGSTS.E [R20+0x19600], desc[UR16][R150.64], P3 ;  /* 0x1960000096147fae */ /* 0x0003e20009921850 */
[----:B---3--:R-:W-:-:S03]  /*61a0*/  CS2R R138, SRZ ;  /* 0x00000000008a7805 */ /* 0x008fc6000001ff00 */
[----:B------:R-:W-:Y:S01]  /*61b0*/  LDGSTS.E [R20+0x19a00], desc[UR16][R154.64], P3 ;  /* 0x19a000009a147fae */ /* 0x000fe20009921850 */
[----:B----4-:R-:W-:-:S03]  /*61c0*/  CS2R R142, SRZ ;  /* 0x00000000008e7805 */ /* 0x010fc6000001ff00 */
[----:B------:R-:W-:Y:S01]  /*61d0*/  LDGSTS.E [R20+0x19e00], desc[UR16][R158.64], P3 ;  /* 0x19e000009e147fae */ /* 0x000fe20009921850 */
[----:B--2---:R-:W-:-:S03]  /*61e0*/  CS2R R146, SRZ ;  /* 0x0000000000927805 */ /* 0x004fc6000001ff00 */
        /* <DEDUP_REMOVED lines=14> */
[----:B------:R-:W0:Y:S01]  /*62d0*/  LDGDEPBAR ;  /* 0x00000000000079af */ /* 0x000e220000000000 */
[----:B-1----:R-:W-:Y:S02]  /*62e0*/  CS2R R54, SRZ ;  /* 0x0000000000367805 */ /* 0x002fe4000001ff00 */
[----:B---3--:R-:W-:Y:S02]  /*62f0*/  CS2R R58, SRZ ;  /* 0x00000000003a7805 */ /* 0x008fe4000001ff00 */
[----:B----4-:R-:W-:Y:S01]  /*6300*/  CS2R R62, SRZ ;  /* 0x00000000003e7805 */ /* 0x010fe2000001ff00 */
[----:B------:R-:W-:Y:S06]  /*6310*/  @!P0 BRA `(.L_x_0) ;  /* 0x0000003000608947 */ /* 0x000fec0003800000 */
[----:B------:R-:W-:Y:S01]  /*6320*/  SHF.R.S32.HI R20, RZ, 0x1f, R207 ;  /* 0x0000001fff147819 */ /* 0x000fe200000114cf */
[----:B------:R-:W1:Y:S01]  /*6330*/  LDC.64 R24, c[0x0][0x210] ;  /* 0x00008400ff187b82 */ /* 0x000e620000000a00 */
[C---:B------:R-:W-:Y:S02]  /*6340*/  IADD3 R85, P1, R207.reuse, R19, RZ ;  /* 0x00000013cf557210 */ /* 0x040fe40007f3e0ff */
[C---:B------:R-:W-:Y:S02]  /*6350*/  IADD3 R83, P2, R207.reuse, R18, RZ ;  /* 0x00000012cf537210 */ /* 0x040fe40007f5e0ff */
[C---:B------:R-:W-:Y:S02]  /*6360*/  IADD3 R81, P3, R207.reuse, R17, RZ ;  /* 0x00000011cf517210 */ /* 0x040fe40007f7e0ff */
[----:B------:R-:W-:Y:S02]  /*6370*/  IADD3 R79, P4, R207, R16, RZ ;  /* 0x00000010cf4f7210 */ /* 0x000fe40007f9e0ff */
[----:B------:R-:W-:-:S02]  /*6380*/  LEA.HI.X.SX32 R86, R19, R20, 0x1, P1 ;  /* 0x0000001413567211 */ /* 0x000fc400008f0eff */
[-C--:B------:R-:W-:Y:S02]  /*6390*/  LEA.HI.X.SX32 R84, R18, R20.reuse, 0x1, P2 ;  /* 0x0000001412547211 */ /* 0x080fe400010f0eff */
[----:B------:R-:W-:Y:S02]  /*63a0*/  LEA.HI.X.SX32 R82, R17, R20, 0x1, P3 ;  /* 0x0000001411527211 */ /* 0x000fe400018f0eff */
[C---:B------:R-:W-:Y:S02]  /*63b0*/  IADD3 R77, P5, R207.reuse, R15, RZ ;  /* 0x0000000fcf4d7210 */ /* 0x040fe40007fbe0ff */
[C---:B------:R-:W-:Y:S02]  /*63c0*/  IADD3 R75, P6, R207.reuse, R14, RZ ;  /* 0x0000000ecf4b7210 */ /* 0x040fe40007fde0ff */
[C---:B------:R-:W-:Y:S02]  /*63d0*/  IADD3 R73, P0, R207.reuse, R13, RZ ;  /* 0x0000000dcf497210 */ /* 0x040fe40007f1e0ff */
[----:B------:R-:W-:-:S02]  /*63e0*/  IADD3 R71, P1, R207, R12, RZ ;  /* 0x0000000ccf477210 */ /* 0x000fc40007f3e0ff */
[C---:B------:R-:W-:Y:S02]  /*63f0*/  IADD3 R69, P2, R207.reuse, R11, RZ ;  /* 0x0000000bcf457210 */ /* 0x040fe40007f5e0ff */
[C---:B------:R-:W-:Y:S02]  /*6400*/  IADD3 R252, P3, R207.reuse, R10, RZ ;  /* 0x0000000acffc7210 */ /* 0x040fe40007f7e0ff */
[-C--:B------:R-:W-:Y:S02]  /*6410*/  LEA.HI.X.SX32 R80, R16, R20.reuse, 0x1, P4 ;  /* 0x0000001410507211 */ /* 0x080fe400020f0eff */
[----:B------:R-:W-:Y:S02]  /*6420*/  IADD3 R250, P4, R207, R251, RZ ;  /* 0x000000fbcffa7210 */ /* 0x000fe40007f9e0ff */
[-C--:B------:R-:W-:Y:S02]  /*6430*/  LEA.HI.X.SX32 R78, R15, R20.reuse, 0x1, P5 ;  /* 0x000000140f4e7211 */ /* 0x080fe400028f0eff */
[----:B------:R-:W-:-:S02]  /*6440*/  LEA.HI.X.SX32 R76, R14, R20, 0x1, P6 ;  /* 0x000000140e4c7211 */ /* 0x000fc400030f0eff */
[-C--:B------:R-:W-:Y:S02]  /*6450*/  LEA.HI.X.SX32 R74, R13, R20.reuse, 0x1, P0 ;  /* 0x000000140d4a7211 */ /* 0x080fe400000f0eff */
[-C--:B------:R-:W-:Y:S02]  /*6460*/  LEA.HI.X.SX32 R72, R12, R20.reuse, 0x1, P1 ;  /* 0x000000140c487211 */ /* 0x080fe400008f0eff */
[-C--:B------:R-:W-:Y:S01]  /*6470*/  LEA.HI.X.SX32 R70, R11, R20.reuse, 0x1, P2 ;  /* 0x000000140b467211 */ /* 0x080fe200010f0eff */
[----:B------:R-:W2:Y:S01]  /*6480*/  LDL.LU R12, [R1+0x4] ;  /* 0x00000400010c7983 */ /* 0x000ea20000300800 */
[----:B------:R-:W-:Y:S02]  /*6490*/  LEA.HI.X.SX32 R68, R10, R20, 0x1, P3 ;  /* 0x000000140a447211 */ /* 0x000fe400018f0eff */
[C---:B------:R-:W-:Y:S02]  /*64a0*/  IADD3 R248, P5, R207.reuse, R249, RZ ;  /* 0x000000f9cff87210 */ /* 0x040fe40007fbe0ff */
[----:B------:R-:W-:-:S02]  /*64b0*/  IADD3 R246, P6, R207, R247, RZ ;  /* 0x000000f7cff67210 */ /* 0x000fc40007fde0ff */
[C---:B------:R-:W-:Y:S02]  /*64c0*/  IADD3 R244, P0, R207.reuse, R245, RZ ;  /* 0x000000f5cff47210 */ /* 0x040fe40007f1e0ff */
[C---:B------:R-:W-:Y:S02]  /*64d0*/  IADD3 R242, P1, R207.reuse, R243, RZ ;  /* 0x000000f3cff27210 */ /* 0x040fe40007f3e0ff */
[C---:B------:R-:W-:Y:S02]  /*64e0*/  IADD3 R240, P2, R207.reuse, R241, RZ ;  /* 0x000000f1cff07210 */ /* 0x040fe40007f5e0ff */
[----:B------:R-:W-:Y:S02]  /*64f0*/  IADD3 R238, P3, R207, R239, RZ ;  /* 0x000000efcfee7210 */ /* 0x000fe40007f7e0ff */
[----:B------:R-:W-:Y:S02]  /*6500*/  LEA.HI.X.SX32 R251, R251, R20, 0x1, P4 ;  /* 0x00000014fbfb7211 */ /* 0x000fe400020f0eff */
[----:B------:R-:W-:-:S02]  /*6510*/  IADD3 R236, P4, R207, R237, RZ ;  /* 0x000000edcfec7210 */ /* 0x000fc40007f9e0ff */
[-C--:B------:R-:W-:Y:S02]  /*6520*/  LEA.HI.X.SX32 R249, R249, R20.reuse, 0x1, P5 ;  /* 0x00000014f9f97211 */ /* 0x080fe400028f0eff */
[-C--:B------:R-:W-:Y:S02]  /*6530*/  LEA.HI.X.SX32 R247, R247, R20.reuse, 0x1, P6 ;  /* 0x00000014f7f77211 */ /* 0x080fe400030f0eff */
[-C--:B------:R-:W-:Y:S02]  /*6540*/  LEA.HI.X.SX32 R245, R245, R20.reuse, 0x1, P0 ;  /* 0x00000014f5f57211 */ /* 0x080fe400000f0eff */
[-C--:B------:R-:W-:Y:S02]  /*6550*/  LEA.HI.X.SX32 R243, R243, R20.reuse, 0x1, P1 ;  /* 0x00000014f3f37211 */ /* 0x080fe400008f0eff */
[-C--:B------:R-:W-:Y:S02]  /*6560*/  LEA.HI.X.SX32 R241, R241, R20.reuse, 0x1, P2 ;  /* 0x00000014f1f17211 */ /* 0x080fe400010f0eff */
[----:B------:R-:W-:-:S02]  /*6570*/  LEA.HI.X.SX32 R239, R239, R20, 0x1, P3 ;  /* 0x00000014efef7211 */ /* 0x000fc400018f0eff */
[C---:B------:R-:W-:Y:S02]  /*6580*/  IADD3 R234, P5, R207.reuse, R235, RZ ;  /* 0x000000ebcfea7210 */ /* 0x040fe40007fbe0ff */
[C---:B------:R-:W-:Y:S02]  /*6590*/  IADD3 R232, P6, R207.reuse, R233, RZ ;  /* 0x000000e9cfe87210 */ /* 0x040fe40007fde0ff */
[C---:B------:R-:W-:Y:S02]  /*65a0*/  IADD3 R230, P0, R207.reuse, R231, RZ ;  /* 0x000000e7cfe67210 */ /* 0x040fe40007f1e0ff */
[C---:B------:R-:W-:Y:S02]  /*65b0*/  IADD3 R228, P1, R207.reuse, R229, RZ ;  /* 0x000000e5cfe47210 */ /* 0x040fe40007f3e0ff */
[C---:B------:R-:W-:Y:S02]  /*65c0*/  IADD3 R226, P2, R207.reuse, R227, RZ ;  /* 0x000000e3cfe27210 */ /* 0x040fe40007f5e0ff */
[----:B------:R-:W-:-:S02]  /*65d0*/  IADD3 R224, P3, R207, R225, RZ ;  /* 0x000000e1cfe07210 */ /* 0x000fc40007f7e0ff */
[-C--:B------:R-:W-:Y:S02]  /*65e0*/  LEA.HI.X.SX32 R237, R237, R20.reuse, 0x1, P4 ;  /* 0x00000014eded7211 */ /* 0x080fe400020f0eff */
[----:B------:R-:W-:Y:S02]  /*65f0*/  IADD3 R221, P4, R207, R223, RZ ;  /* 0x000000dfcfdd7210 */ /* 0x000fe40007f9e0ff */
[-C--:B------:R-:W-:Y:S02]  /*6600*/  LEA.HI.X.SX32 R235, R235, R20.reuse, 0x1, P5 ;  /* 0x00000014ebeb7211 */ /* 0x080fe400028f0eff */
[-C--:B------:R-:W-:Y:S02]  /*6610*/  LEA.HI.X.SX32 R233, R233, R20.reuse, 0x1, P6 ;  /* 0x00000014e9e97211 */ /* 0x080fe400030f0eff */
[-C--:B------:R-:W-:Y:S02]  /*6620*/  LEA.HI.X.SX32 R231, R231, R20.reuse, 0x1, P0 ;  /* 0x00000014e7e77211 */ /* 0x080fe400000f0eff */
        /* <DEDUP_REMOVED lines=8> */
[----:B------:R-:W-:Y:S02]  /*66b0*/  IADD3 R209, P3, R207, R210, RZ ;  /* 0x000000d2cfd17210 */ /* 0x000fe40007f7e0ff */
[----:B------:R-:W-:Y:S02]  /*66c0*/  LEA.HI.X.SX32 R223, R223, R20, 0x1, P4 ;  /* 0x00000014dfdf7211 */ /* 0x000fe400020f0eff */
[----:B------:R-:W-:Y:S02]  /*66d0*/  IADD3 R207, P4, R207, R208, RZ ;  /* 0x000000d0cfcf7210 */ /* 0x000fe40007f9e0ff */
[----:B------:R-:W-:Y:S02]  /*66e0*/  SHF.R.S32.HI R11, RZ, 0x1f, R7 ;  /* 0x0000001fff0b7819 */ /* 0x000fe40000011407 */
[----:B------:R-:W-:-:S02]  /*66f0*/  LEA.HI.X.SX32 R208, R208, R20, 0x1, P4 ;  /* 0x00000014d0d07211 */ /* 0x000fc400020f0eff */
[----:B------:R-:W-:-:S04]  /*6700*/  IADD3 R197, P4, R7, R198, RZ ;  /* 0x000000c607c57210 */ /* 0x000fc80007f9e0ff */
[----:B------:R-:W-:Y:S02]  /*6710*/  LEA.HI.X.SX32 R198, R198, R11, 0x1, P4 ;  /* 0x0000000bc6c67211 */ /* 0x000fe400020f0eff */
[----:B------:R-:W-:-:S04]  /*6720*/  IADD3 R18, P4, R7, R163, RZ ;  /* 0x000000a307127210 */ /* 0x000fc80007f9e0ff */
[----:B------:R-:W-:Y:S02]  /*6730*/  LEA.HI.X.SX32 R17, R163, R11, 0x1, P4 ;  /* 0x0000000ba3117211 */ /* 0x000fe400020f0eff */
[----:B------:R-:W-:-:S04]  /*6740*/  IADD3 R158, P4, R7, R169, RZ ;  /* 0x000000a9079e7210 */ /* 0x000fc80007f9e0ff */
[----:B------:R-:W-:Y:S02]  /*6750*/  LEA.HI.X.SX32 R157, R169, R11, 0x1, P4 ;  /* 0x0000000ba99d7211 */ /* 0x000fe400020f0eff */
[----:B------:R-:W-:-:S04]  /*6760*/  IADD3 R170, P4, R7, R181, RZ ;  /* 0x000000b507aa7210 */ /* 0x000fc80007f9e0ff */
[----:B------:R-:W-:Y:S02]  /*6770*/  LEA.HI.X.SX32 R169, R181, R11, 0x1, P4 ;  /* 0x0000000bb5a97211 */ /* 0x000fe400020f0eff */
[----:B------:R-:W3:Y:S01]  /*6780*/  LDL.LU R181, [R1] ;  /* 0x0000000001b57983 */ /* 0x000ee20000300800 */
[-C--:B------:R-:W-:Y:S02]  /*6790*/  LEA.HI.X.SX32 R216, R216, R20.reuse, 0x1, P0 ;  /* 0x00000014d8d87211 */ /* 0x080fe400000f0eff */
[----:B------:R-:W-:Y:S02]  /*67a0*/  LEA.HI.X.SX32 R214, R214, R20, 0x1, P1 ;  /* 0x00000014d6d67211 */ /* 0x000fe400008f0eff */
[C---:B------:R-:W-:Y:S02]  /*67b0*/  IADD3 R205, P0, R7.reuse, R206, RZ ;  /* 0x000000ce07cd7210 */ /* 0x040fe40007f1e0ff */
[----:B------:R-:W-:Y:S02]  /*67c0*/  IADD3 R203, P1, R7, R204, RZ ;  /* 0x000000cc07cb7210 */ /* 0x000fe40007f3e0ff */
[----:B------:R-:W-:-:S02]  /*67d0*/  LEA.HI.X.SX32 R212, R212, R20, 0x1, P2 ;  /* 0x00000014d4d47211 */ /* 0x000fc400010f0eff */
[C---:B------:R-:W-:Y:S02]  /*67e0*/  IADD3 R201, P2, R7.reuse, R202, RZ ;  /* 0x000000ca07c97210 */ /* 0x040fe40007f5e0ff */
[-C--:B------:R-:W-:Y:S02]  /*67f0*/  LEA.HI.X.SX32 R206, R206, R11.reuse, 0x1, P0 ;  /* 0x0000000bcece7211 */ /* 0x080fe400000f0eff */
[----:B------:R-:W-:Y:S02]  /*6800*/  LEA.HI.X.SX32 R204, R204, R11, 0x1, P1 ;  /* 0x0000000bcccc7211 */ /* 0x000fe400008f0eff */
[C---:B------:R-:W-:Y:S02]  /*6810*/  IADD3 R193, P0, R7.reuse, R194, RZ ;  /* 0x000000c207c17210 */ /* 0x040fe40007f1e0ff */
[----:B------:R-:W-:Y:S02]  /*6820*/  IADD3 R189, P1, R7, R192, RZ ;  /* 0x000000c007bd7210 */ /* 0x000fe40007f3e0ff */
[----:B------:R-:W-:-:S02]  /*6830*/  LEA.HI.X.SX32 R210, R210, R20, 0x1, P3 ;  /* 0x00000014d2d27211 */ /* 0x000fc400018f0eff */
[----:B------:R-:W-:Y:S02]  /*6840*/  LEA.HI.X.SX32 R202, R202, R11, 0x1, P2 ;  /* 0x0000000bcaca7211 */ /* 0x000fe400010f0eff */
[C---:B------:R-:W-:Y:S02]  /*6850*/  IADD3 R199, P3, R7.reuse, R200, RZ ;  /* 0x000000c807c77210 */ /* 0x040fe40007f7e0ff */
[C---:B------:R-:W-:Y:S02]  /*6860*/  IADD3 R14, P2, R7.reuse, R161, RZ ;  /* 0x000000a1070e7210 */ /* 0x040fe40007f5e0ff */
[-C--:B------:R-:W-:Y:S02]  /*6870*/  LEA.HI.X.SX32 R194, R194, R11.reuse, 0x1, P0 ;  /* 0x0000000bc2c27211 */ /* 0x080fe400000f0eff */
[----:B------:R-:W-:Y:S02]  /*6880*/  LEA.HI.X.SX32 R192, R192, R11, 0x1, P1 ;  /* 0x0000000bc0c07211 */ /* 0x000fe400008f0eff */
[----:B------:R-:W-:-:S02]  /*6890*/  IADD3 R22, P0, R7, R164, RZ ;  /* 0x000000a407167210 */ /* 0x000fc40007f1e0ff */
[----:B------:R-:W-:Y:S02]  /*68a0*/  IADD3 R152, P1, R7, R166, RZ ;  /* 0x000000a607987210 */ /* 0x000fe40007f3e0ff */
[-C--:B------:R-:W-:Y:S02]  /*68b0*/  LEA.HI.X.SX32 R200, R200, R11.reuse, 0x1, P3 ;  /* 0x0000000bc8c87211 */ /* 0x080fe400018f0eff */
[----:B------:R-:W-:Y:S02]  /*68c0*/  LEA.HI.X.SX32 R13, R161, R11, 0x1, P2 ;  /* 0x0000000ba10d7211 */ /* 0x000fe400010f0eff */
[C---:B------:R-:W-:Y:S02]  /*68d0*/  IADD3 R16, P3, R7.reuse, R162, RZ ;  /* 0x000000a207107210 */ /* 0x040fe40007f7e0ff */
[----:B------:R-:W-:Y:S02]  /*68e0*/  IADD3 R154, P2, R7, R167, RZ ;  /* 0x000000a7079a7210 */ /* 0x000fe40007f5e0ff */
[----:B------:R-:W-:-:S02]  /*68f0*/  LEA.HI.X.SX32 R21, R164, R11, 0x1, P0 ;  /* 0x0000000ba4157211 */ /* 0x000fc400000f0eff */
[----:B------:R-:W-:Y:S02]  /*6900*/  LEA.HI.X.SX32 R23, R166, R11, 0x1, P1 ;  /* 0x0000000ba6177211 */ /* 0x000fe400008f0eff */
[----:B------:R-:W-:Y:S02]  /*6910*/  IADD3 R164, P1, R7, R165, RZ ;  /* 0x000000a507a47210 */ /* 0x000fe40007f3e0ff */
[-C--:B------:R-:W-:Y:S02]  /*6920*/  LEA.HI.X.SX32 R15, R162, R11.reuse, 0x1, P3 ;  /* 0x0000000ba20f7211 */ /* 0x080fe400018f0eff */
[----:B------:R-:W-:Y:S02]  /*6930*/  LEA.HI.X.SX32 R153, R167, R11, 0x1, P2 ;  /* 0x0000000ba7997211 */ /* 0x000fe400010f0eff */
[C---:B------:R-:W-:Y:S02]  /*6940*/  IADD3 R156, P3, R7.reuse, R168, RZ ;  /* 0x000000a8079c7210 */ /* 0x040fe40007f7e0ff */
[----:B------:R-:W-:-:S02]  /*6950*/  IADD3 R166, P2, R7, R175, RZ ;  /* 0x000000af07a67210 */ /* 0x000fc40007f5e0ff */
[----:B------:R-:W-:Y:S02]  /*6960*/  LEA.HI.X.SX32 R163, R165, R11, 0x1, P1 ;  /* 0x0000000ba5a37211 */ /* 0x000fe400008f0eff */
[----:B------:R-:W-:Y:S02]  /*6970*/  IADD3 R176, P1, R7, R191, RZ ;  /* 0x000000bf07b07210 */ /* 0x000fe40007f3e0ff */
[-C--:B------:R-:W-:Y:S02]  /*6980*/  LEA.HI.X.SX32 R155, R168, R11.reuse, 0x1, P3 ;  /* 0x0000000ba89b7211 */ /* 0x080fe400018f0eff */
[----:B------:R-:W-:Y:S02]  /*6990*/  LEA.HI.X.SX32 R165, R175, R11, 0x1, P2 ;  /* 0x0000000bafa57211 */ /* 0x000fe400010f0eff */
[----:B------:R-:W-:Y:S02]  /*69a0*/  IADD3 R168, P3, R7, R177, RZ ;  /* 0x000000b107a87210 */ /* 0x000fe40007f7e0ff */
[----:B------:R-:W-:-:S02]  /*69b0*/  LEA.HI.X.SX32 R175, R191, R11, 0x1, P1 ;  /* 0x0000000bbfaf7211 */ /* 0x000fc400008f0eff */
[----:B------:R-:W-:Y:S02]  /*69c0*/  IADD3 R178, P2, R7, R222, RZ ;  /* 0x000000de07b27210 */ /* 0x000fe40007f5e0ff */
[----:B------:R-:W-:Y:S02]  /*69d0*/  SHF.L.U64.HI R191, R85, 0x2, R86 ;  /* 0x0000000255bf7819 */ /* 0x000fe40000010256 */
[-C--:B------:R-:W-:Y:S02]  /*69e0*/  LEA.HI.X.SX32 R167, R177, R11.reuse, 0x1, P3 ;  /* 0x0000000bb1a77211 */ /* 0x080fe400018f0eff */
[----:B------:R-:W-:Y:S01]  /*69f0*/  LEA.HI.X.SX32 R177, R222, R11, 0x1, P2 ;  /* 0x0000000bdeb17211 */ /* 0x000fe200010f0eff */
[----:B------:R-:W-:Y:S01]  /*6a00*/  IMAD.SHL.U32 R222, R85, 0x4, RZ ;  /* 0x0000000455de7824 */ /* 0x000fe200078e00ff */
[----:B------:R4:W-:Y:S04]  /*6a10*/  STL [R1+0x48], R191 ;  /* 0x000048bf01007387 */ /* 0x0009e80000100800 */
[----:B------:R5:W-:Y:S01]  /*6a20*/  STL [R1+0x44], R222 ;  /* 0x000044de01007387 */ /* 0x000be20000100800 */
[C---:B----4-:R-:W-:Y:S01]  /*6a30*/  SHF.L.U64.HI R191, R83.reuse, 0x2, R84 ;  /* 0x0000000253bf7819 */ /* 0x050fe20000010254 */
[----:B-----5:R-:W-:-:S04]  /*6a40*/  IMAD.SHL.U32 R222, R83, 0x4, RZ ;  /* 0x0000000453de7824 */ /* 0x020fc800078e00ff */
[----:B------:R4:W-:Y:S04]  /*6a50*/  STL [R1+0x40], R191 ;  /* 0x000040bf01007387 */ /* 0x0009e80000100800 */
[----:B------:R5:W-:Y:S01]  /*6a60*/  STL [R1+0x3c], R222 ;  /* 0x00003cde01007387 */ /* 0x000be20000100800 */
[C---:B----4-:R-:W-:Y:S01]  /*6a70*/  SHF.L.U64.HI R191, R81.reuse, 0x2, R82 ;  /* 0x0000000251bf7819 */ /* 0x050fe20000010252 */
[----:B-----5:R-:W-:-:S04]  /*6a80*/  IMAD.SHL.U32 R222, R81, 0x4, RZ ;  /* 0x0000000451de7824 */ /* 0x020fc800078e00ff */
[----:B------:R4:W-:Y:S01]  /*6a90*/  STL [R1+0x38], R191 ;  /* 0x000038bf01007387 */ /* 0x0009e20000100800 */
[----:B------:R-:W-:-:S03]  /*6aa0*/  IADD3 R162, P0, R7, R173, RZ ;  /* 0x000000ad07a27210 */ /* 0x000fc60007f1e0ff */
[----:B------:R5:W-:Y:S01]  /*6ab0*/  STL [R1+0x34], R222 ;  /* 0x000034de01007387 */ /* 0x000be20000100800 */
[C---:B----4-:R-:W-:Y:S02]  /*6ac0*/  SHF.L.U64.HI R191, R79.reuse, 0x2, R80 ;  /* 0x000000024fbf7819 */ /* 0x050fe40000010250 */
[----:B------:R-:W-:Y:S01]  /*6ad0*/  LEA.HI.X.SX32 R220, R220, R20, 0x1, P5 ;  /* 0x00000014dcdc7211 */ /* 0x000fe200028f0eff */
[----:B-----5:R-:W-:Y:S02]  /*6ae0*/  IMAD.SHL.U32 R222, R79, 0x4, RZ ;  /* 0x000000044fde7824 */ /* 0x020fe400078e00ff */
[----:B------:R4:W-:Y:S01]  /*6af0*/  STL [R1+0x30], R191 ;  /* 0x000030bf01007387 */ /* 0x0009e20000100800 */
[----:B------:R-:W-:Y:S02]  /*6b00*/  IADD3 R186, P5, R7, R8, RZ ;  /* 0x0000000807ba7210 */ /* 0x000fe40007fbe0ff */
[----:B------:R-:W-:Y:S01]  /*6b10*/  LEA.HI.X.SX32 R161, R173, R11, 0x1, P0 ;  /* 0x0000000bada17211 */ /* 0x000fe200000f0eff */
[----:B------:R5:W-:Y:S01]  /*6b20*/  STL [R1+0x2c], R222 ;  /* 0x00002cde01007387 */ /* 0x000be20000100800 */
[----:B------:R-:W-:-:S02]  /*6b30*/  IADD3 R174, P0, R7, R188, RZ ;  /* 0x000000bc07ae7210 */ /* 0x000fc40007f1e0ff */
[C---:B----4-:R-:W-:Y:S02]  /*6b40*/  SHF.L.U64.HI R191, R77.reuse, 0x2, R78 ;  /* 0x000000024dbf7819 */ /* 0x050fe4000001024e */
[-C--:B------:R-:W-:Y:S01]  /*6b50*/  LEA.HI.X.SX32 R185, R8, R11.reuse, 0x1, P5 ;  /* 0x0000000b08b97211 */ /* 0x080fe200028f0eff */
[----:B-----5:R-:W-:Y:S02]  /*6b60*/  IMAD.SHL.U32 R222, R77, 0x4, RZ ;  /* 0x000000044dde7824 */ /* 0x020fe400078e00ff */
[----:B------:R4:W-:Y:S01]  /*6b70*/  STL [R1+0x28], R191 ;  /* 0x000028bf01007387 */ /* 0x0009e20000100800 */
[----:B------:R-:W5:Y:S01]  /*6b80*/  LDC.64 R8, c[0x0][0x218] ;  /* 0x00008600ff087b82 */ /* 0x000f620000000a00 */
[----:B------:R-:W-:Y:S02]  /*6b90*/  LEA.HI.X.SX32 R173, R188, R11, 0x1, P0 ;  /* 0x0000000bbcad7211 */ /* 0x000fe400000f0eff */
[----:B------:R-:W-:Y:S01]  /*6ba0*/  IADD3 R195, P5, R7, R196, RZ ;  /* 0x000000c407c37210 */ /* 0x000fe20007fbe0ff */
[----:B------:R1:W-:Y:S04]  /*6bb0*/  STL [R1+0x24], R222 ;  /* 0x000024de01007387 */ /* 0x0003e80000100800 */
[----:B------:R-:W5:Y:S01]  /*6bc0*/  LDC R188, c[0x0][0x230] ;  /* 0x00008c00ffbc7b82 */ /* 0x000f620000000800 */
[----:B----4-:R-:W-:-:S02]  /*6bd0*/  SHF.L.U64.HI R191, R75, 0x2, R76 ;  /* 0x000000024bbf7819 */ /* 0x010fc4000001024c */
[----:B------:R-:W-:Y:S02]  /*6be0*/  LEA.HI.X.SX32 R218, R218, R20, 0x1, P6 ;  /* 0x00000014dada7211 */ /* 0x000fe400030f0eff */
[----:B------:R-:W-:Y:S01]  /*6bf0*/  LEA.HI.X.SX32 R196, R196, R11, 0x1, P5 ;  /* 0x0000000bc4c47211 */ /* 0x000fe200028f0eff */
[----:B-1----:R-:W-:Y:S01]  /*6c00*/  IMAD.SHL.U32 R222, R75, 0x4, RZ ;  /* 0x000000044bde7824 */ /* 0x002fe200078e00ff */
[----:B------:R1:W-:Y:S01]  /*6c10*/  STL [R1+0x20], R191 ;  /* 0x000020bf01007387 */ /* 0x0003e20000100800 */
[----:B------:R-:W-:-:S03]  /*6c20*/  IADD3 R20, P5, R7, R160, RZ ;  /* 0x000000a007147210 */ /* 0x000fc60007fbe0ff */
[----:B------:R4:W-:Y:S01]  /*6c30*/  STL [R1+0x1c], R222 ;  /* 0x00001cde01007387 */ /* 0x0009e20000100800 */
[----:B------:R-:W-:Y:S02]  /*6c40*/  LEA.HI.X.SX32 R19, R160, R11, 0x1, P5 ;  /* 0x0000000ba0137211 */ /* 0x000fe400028f0eff */
[----:B-1----:R-:W-:Y:S02]  /*6c50*/  SHF.L.U64.HI R191, R73, 0x2, R74 ;  /* 0x0000000249bf7819 */ /* 0x002fe4000001024a */
[----:B------:R-:W-:Y:S01]  /*6c60*/  IADD3 R160, P5, R7, R171, RZ ;  /* 0x000000ab07a07210 */ /* 0x000fe20007fbe0ff */
[----:B----4-:R-:W-:Y:S02]  /*6c70*/  IMAD.SHL.U32 R222, R73, 0x4, RZ ;  /* 0x0000000449de7824 */ /* 0x010fe400078e00ff */
[----:B------:R1:W-:Y:S01]  /*6c80*/  STL [R1+0x18], R191 ;  /* 0x000018bf01007387 */ /* 0x0003e20000100800 */
[----:B------:R-:W-:Y:S02]  /*6c90*/  LEA.HI.X.SX32 R159, R171, R11, 0x1, P5 ;  /* 0x0000000bab9f7211 */ /* 0x000fe400028f0eff */
[----:B------:R-:W-:Y:S01]  /*6ca0*/  IADD3 R172, P5, R7, R183, RZ ;  /* 0x000000b707ac7210 */ /* 0x000fe20007fbe0ff */
[----:B------:R4:W-:Y:S01]  /*6cb0*/  STL [R1+0x14], R222 ;  /* 0x000014de01007387 */ /* 0x0009e20000100800 */
[----:B-1----:R-:W-:-:S02]  /*6cc0*/  SHF.L.U64.HI R191, R71, 0x2, R72 ;  /* 0x0000000247bf7819 */ /* 0x002fc40000010248 */
[----:B------:R-:W-:Y:S01]  /*6cd0*/  SHF.R.S32.HI R10, RZ, 0x1f, R187 ;  /* 0x0000001fff0a7819 */ /* 0x000fe200000114bb */
[----:B----4-:R-:W-:Y:S02]  /*6ce0*/  IMAD.SHL.U32 R222, R71, 0x4, RZ ;  /* 0x0000000447de7824 */ /* 0x010fe400078e00ff */
[----:B------:R1:W-:Y:S01]  /*6cf0*/  STL [R1+0x10], R191 ;  /* 0x000010bf01007387 */ /* 0x0003e20000100800 */
[----:B------:R-:W-:Y:S02]  /*6d00*/  SHF.R.S32.HI R87, RZ, 0x1f, R6 ;  /* 0x0000001fff577819 */ /* 0x000fe40000011406 */
[----:B------:R-:W-:Y:S01]  /*6d10*/  LEA.HI.X.SX32 R171, R183, R11, 0x1, P5 ;  /* 0x0000000bb7ab7211 */ /* 0x000fe200028f0eff */
[----:B------:R4:W-:Y:S01]  /*6d20*/  STL [R1+0xc], R222 ;  /* 0x00000cde01007387 */ /* 0x0009e20000100800 */
[----:B------:R-:W-:Y:S02]  /*6d30*/  SHF.R.S32.HI R190, RZ, 0x1f, R5 ;  /* 0x0000001fffbe7819 */ /* 0x000fe40000011405 */
[----:B-1----:R-:W-:-:S02]  /*6d40*/  SHF.L.U64.HI R191, R69, 0x2, R70 ;  /* 0x0000000245bf7819 */ /* 0x002fc40000010246 */
[C---:B------:R-:W-:Y:S02]  /*6d50*/  IADD3 R180, P3, R7.reuse, R179, RZ ;  /* 0x000000b307b47210 */ /* 0x040fe40007f7e0ff */
[----:B--2---:R-:W-:Y:S01]  /*6d60*/  IADD3 R184, P5, R7, R12, RZ ;  /* 0x0000000c07b87210 */ /* 0x004fe20007fbe0ff */
[----:B----4-:R-:W-:Y:S01]  /*6d70*/  IMAD.SHL.U32 R222, R69, 0x4, RZ ;  /* 0x0000000445de7824 */ /* 0x010fe200078e00ff */
[----:B------:R-:W-:Y:S01]  /*6d80*/  LEA.HI R187, R10, R187, RZ, 0x5 ;  /* 0x000000bb0abb7211 */ /* 0x000fe200078f28ff */
[----:B------:R1:W-:Y:S01]  /*6d90*/  STL [R1+0x8], R191 ;  /* 0x000008bf01007387 */ /* 0x0003e20000100800 */
[----:B------:R-:W-:Y:S01]  /*6da0*/  IMAD R27, R87, 0xc, RZ ;  /* 0x0000000c571b7824 */ /* 0x000fe200078e02ff */
[-C--:B------:R-:W-:Y:S01]  /*6db0*/  LEA.HI.X.SX32 R179, R179, R11.reuse, 0x1, P3 ;  /* 0x0000000bb3b37211 */ /* 0x080fe200018f0eff */
[----:B-----5:R-:W-:Y:S01]  /*6dc0*/  IMAD.WIDE.U32 R8, R6, 0xc, R8 ;  /* 0x0000000c06087825 */ /* 0x020fe200078e0008 */
[----:B------:R-:W-:Y:S02]  /*6dd0*/  LEA.HI.X.SX32 R183, R12, R11, 0x1, P5 ;  /* 0x0000000b0cb77211 */ /* 0x000fe400028f0eff */
[----:B------:R-:W-:Y:S01]  /*6de0*/  SHF.R.S32.HI R187, RZ, 0x5, R187 ;  /* 0x00000005ffbb7819 */ /* 0x000fe200000114bb */
[----:B------:R-:W-:Y:S01]  /*6df0*/  IMAD R29, R190, 0xc, RZ ;  /* 0x0000000cbe1d7824 */ /* 0x000fe200078e02ff */
[----:B-1----:R-:W-:Y:S01]  /*6e00*/  SHF.L.U64.HI R191, R252, 0x2, R68 ;  /* 0x00000002fcbf7819 */ /* 0x002fe20000010244 */
[----:B------:R-:W-:Y:S01]  /*6e10*/  IMAD.WIDE.U32 R24, R5, 0xc, R24 ;  /* 0x0000000c05187825 */ /* 0x000fe200078e0018 */
[----:B------:R-:W-:Y:S03]  /*6e20*/  STL [R1+0x4], R222 ;  /* 0x000004de01007387 */ /* 0x000fe60000100800 */
[----:B------:R-:W-:Y:S01]  /*6e30*/  VIADD R188, R188, 0xffffffa0 ;  /* 0xffffffa0bcbc7836 */ /* 0x000fe20000000000 */
[----:B------:R1:W-:Y:S01]  /*6e40*/  STL [R1], R191 ;  /* 0x000000bf01007387 */ /* 0x0003e20000100800 */
[----:B------:R-:W-:Y:S01]  /*6e50*/  IMAD.MOV.U32 R12, RZ, RZ, R8 ;  /* 0x000000ffff0c7224 */ /* 0x000fe200078e0008 */
[----:B------:R-:W-:Y:S01]  /*6e60*/  SHF.L.U64.HI R251, R250, 0x2, R251 ;  /* 0x00000002fafb7819 */ /* 0x000fe200000102fb */
[----:B------:R-:W-:Y:S01]  /*6e70*/  IMAD.IADD R8, R25, 0x1, R29 ;  /* 0x0000000119087824 */ /* 0x000fe200078e021d */
[----:B------:R-:W-:Y:S01]  /*6e80*/  SHF.L.U64.HI R249, R248, 0x2, R249 ;  /* 0x00000002f8f97819 */ /* 0x000fe200000102f9 */
[----:B------:R-:W-:Y:S01]  /*6e90*/  IMAD.MOV.U32 R10, RZ, RZ, R188 ;  /* 0x000000ffff0a7224 */ /* 0x000fe200078e00bc */
[----:B------:R-:W-:Y:S01]  /*6ea0*/  SHF.L.U64.HI R247, R246, 0x2, R247 ;  /* 0x00000002f6f77819 */ /* 0x000fe200000102f7 */
[----:B------:R-:W-:Y:S01]  /*6eb0*/  IMAD.MOV.U32 R188, RZ, RZ, RZ ;  /* 0x000000ffffbc7224 */ /* 0x000fe200078e00ff */
[----:B------:R-:W-:-:S02]  /*6ec0*/  SHF.L.U64.HI R245, R244, 0x2, R245 ;  /* 0x00000002f4f57819 */ /* 0x000fc400000102f5 */
[----:B------:R-:W-:Y:S02]  /*6ed0*/  CS2R R88, SRZ ;  /* 0x0000000000587805 */ /* 0x000fe4000001ff00 */
[----:B------:R-:W-:Y:S02]  /*6ee0*/  SHF.L.U64.HI R243, R242, 0x2, R243 ;  /* 0x00000002f2f37819 */ /* 0x000fe400000102f3 */
[----:B------:R-:W-:Y:S02]  /*6ef0*/  CS2R R90, SRZ ;  /* 0x00000000005a7805 */ /* 0x000fe4000001ff00 */
[----:B------:R-:W-:Y:S02]  /*6f00*/  SHF.L.U64.HI R241, R240, 0x2, R241 ;  /* 0x00000002f0f17819 */ /* 0x000fe400000102f1 */
[----:B------:R-:W-:Y:S02]  /*6f10*/  CS2R R92, SRZ ;  /* 0x00000000005c7805 */ /* 0x000fe4000001ff00 */
        /* <DEDUP_REMOVED lines=61> */
[C---:B---3--:R-:W-:Y:S02]  /*72f0*/  IADD3 R182, P4, R7.reuse, R181, RZ ;  /* 0x000000b507b67210 */ /* 0x048fe40007f9e0ff */
[----:B------:R-:W-:Y:S02]  /*7300*/  SHF.L.U64.HI R7, R7, 0x2, R11 ;  /* 0x0000000207077819 */ /* 0x000fe4000001020b */
[----:B------:R-:W-:Y:S01]  /*7310*/  LEA.HI.X.SX32 R181, R181, R11, 0x1, P4 ;  /* 0x0000000bb5b57211 */ /* 0x000fe200020f0eff */
[----:B------:R-:W-:Y:S01]  /*7320*/  IMAD.IADD R11, R9, 0x1, R27 ;  /* 0x00000001090b7824 */ /* 0x000fe200078e021b */
[----:B------:R-:W-:Y:S01]  /*7330*/  SHF.L.U64.HI R155, R156, 0x2, R155 ;  /* 0x000000029c9b7819 */ /* 0x000fe2000001029b */
[----:B------:R-:W-:Y:S01]  /*7340*/  IMAD.MOV.U32 R9, RZ, RZ, R24 ;  /* 0x000000ffff097224 */ /* 0x000fe200078e0018 */
[----:B------:R-:W-:Y:S02]  /*7350*/  SHF.L.U64.HI R157, R158, 0x2, R157 ;  /* 0x000000029e9d7819 */ /* 0x000fe4000001029d */
[----:B------:R-:W-:-:S02]  /*7360*/  CS2R R24, SRZ ;  /* 0x0000000000187805 */ /* 0x000fc4000001ff00 */
[----:B------:R-:W-:Y:S02]  /*7370*/  SHF.L.U64.HI R159, R160, 0x2, R159 ;  /* 0x00000002a09f7819 */ /* 0x000fe4000001029f */
[----:B------:R-:W-:Y:S02]  /*7380*/  CS2R R26, SRZ ;  /* 0x00000000001a7805 */ /* 0x000fe4000001ff00 */
[----:B------:R-:W-:Y:S02]  /*7390*/  SHF.L.U64.HI R161, R162, 0x2, R161 ;  /* 0x00000002a2a17819 */ /* 0x000fe400000102a1 */
[----:B------:R-:W-:Y:S02]  /*73a0*/  CS2R R30, SRZ ;  /* 0x00000000001e7805 */ /* 0x000fe4000001ff00 */
        /* <DEDUP_REMOVED lines=24> */
[----:B-1----:R-:W-:Y:S02]  /*7530*/  SHF.L.U64.HI R191, R6, 0x2, R87 ;  /* 0x0000000206bf7819 */ /* 0x002fe40000010257 */
[----:B------:R-:W-:-:S02]  /*7540*/  CS2R R56, SRZ ;  /* 0x0000000000387805 */ /* 0x000fc4000001ff00 */
[----:B------:R-:W-:Y:S02]  /*7550*/  SHF.L.U64.HI R190, R5, 0x2, R190 ;  /* 0x0000000205be7819 */ /* 0x000fe400000102be */
[----:B------:R-:W-:Y:S02]  /*7560*/  CS2R R58, SRZ ;  /* 0x00000000003a7805 */ /* 0x000fe4000001ff00 */
[----:B------:R-:W-:Y:S02]  /*7570*/  CS2R R60, SRZ ;  /* 0x00000000003c7805 */ /* 0x000fe4000001ff00 */
[----:B------:R-:W-:Y:S02]  /*7580*/  CS2R R62, SRZ ;  /* 0x00000000003e7805 */ /* 0x000fe4000001ff00 */
[----:B------:R-:W-:Y:S02]  /*7590*/  CS2R R64, SRZ ;  /* 0x0000000000407805 */ /* 0x000fe4000001ff00 */
[----:B------:R-:W-:Y:S01]  /*75a0*/  CS2R R66, SRZ ;  /* 0x0000000000427805 */ /* 0x000fe2000001ff00 */
[----:B------:R-:W-:Y:S01]  /*75b0*/  IMAD.SHL.U32 R252, R252, 0x4, RZ ;  /* 0x00000004fcfc7824 */ /* 0x000fe200078e00ff */
        /* <DEDUP_REMOVED lines=19> */
[----:B------:R-:W-:-:S02]  /*76f0*/  IMAD.SHL.U32 R232, R232, 0x4, RZ ;  /* 0x00000004e8e87824 */ /* 0x000fc400078e00ff */
[----:B------:R-:W-:Y:S02]  /*7700*/  IMAD.SHL.U32 R230, R230, 0x4, RZ ;  /* 0x00000004e6e67824 */ /* 0x000fe400078e00ff */
[----:B------:R-:W-:Y:S02]  /*7710*/  IMAD.SHL.U32 R228, R228, 0x4, RZ ;  /* 0x00000004e4e47824 */ /* 0x000fe400078e00ff */
[----:B------:R-:W-:Y:S02]  /*7720*/  IMAD.SHL.U32 R226, R226, 0x4, RZ ;  /* 0x00000004e2e27824 */ /* 0x000fe400078e00ff */
[----:B------:R-:W-:Y:S02]  /*7730*/  IMAD.SHL.U32 R224, R224, 0x4, RZ ;  /* 0x00000004e0e07824 */ /* 0x000fe400078e00ff */
[----:B------:R-:W-:Y:S02]  /*7740*/  IMAD.SHL.U32 R221, R221, 0x4, RZ ;  /* 0x00000004dddd7824 */ /* 0x000fe400078e00ff */
        /* <DEDUP_REMOVED lines=38> */
[----:B------:R-:W-:Y:S01]  /*79b0*/  VIADD R190, R187, 0xfffffffd ;  /* 0xfffffffdbbbe7836 */ /* 0x000fe20000000000 */
[----:B------:R-:W-:Y:S01]  /*79c0*/  UMOV UR13, 0x2 ;  /* 0x00000002000d7882 */ /* 0x000fe20000000000 */
[----:B------:R-:W-:-:S05]  /*79d0*/  UMOV UR14, 0xffffffff ;  /* 0xffffffff000e7882 */ /* 0x000fca0000000000 */
.L_x_1:
[----:B------:R-:W-:Y:S01]  /*79e0*/  UIADD3 UR14, UR14, 0x1, URZ ;  /* 0x000000010e0e7890 */ /* 0x000fe2000fffe03f */
[----:B------:R-:W-:-:S04]  /*79f0*/  DEPBAR.LE SB0, 0x4 ;  /* 0x000081000000791a */ /* 0x000fc80000000000 */
[----:B------:R-:W-:Y:S01]  /*7a00*/  BAR.SYNC.DEFER_BLOCKING 0x0 ;  /* 0x0000000000007b1d */ /* 0x000fe20000010000 */
[----:B------:R-:W-:Y:S01]  /*7a10*/  UISETP.GT.AND UP0, UPT, UR14, 0x3, UPT ;  /* 0x000000030e00788c */ /* 0x000fe2000bf04270 */
[----:B------:R-:W-:Y:S01]  /*7a20*/  VIADD R190, R187, 0xfffffffd ;  /* 0xfffffffdbbbe7836 */ /* 0x000fe20000000000 */
[----:B------:R-:W-:Y:S01]  /*7a30*/  ISETP.GT.AND P1, PT, R10, RZ, PT ;  /* 0x000000ff0a00720c */ /* 0x000fe20003f24270 */
[----:B------:R-:W-:Y:S02]  /*7a40*/  UIADD3 UR13, UR13, 0x1, URZ ;  /* 0x000000010d0d7890 */ /* 0x000fe4000fffe03f */
[----:B------:R-:W-:Y:S01]  /*7a50*/  USEL UR14, UR14, URZ, !UP0 ;  /* 0x0000003f0e0e7287 */ /* 0x000fe2000c000000 */
[----:B------:R-:W-:Y:S01]  /*7a60*/  ISETP.GE.AND P0, PT, R188, R190, PT ;  /* 0x000000bebc00720c */ /* 0x000fe20003f06270 */
[----:B------:R-:W-:Y:S01]  /*7a70*/  UMOV UR7, 0x40000040 ;  /* 0x4000004000077882 */ /* 0x000fe20000000000 */
[----:B------:R-:W-:Y:S01]  /*7a80*/  SEL R190, RZ, 0x4, !P1 ;  /* 0x00000004ffbe7807 */ /* 0x000fe20004800000 */
[----:B------:R-:W-:-:S03]  /*7a90*/  ULEA UR4, UR14, UR12, 0xe ;  /* 0x0000000c0e047291 */ /* 0x000fc6000f8e703f */
[----:B------:R-:W-:Y:S01]  /*7aa0*/  SEL R190, R190, RZ, !P0 ;  /* 0x000000ffbebe7207 */ /* 0x000fe20004000000 */
[----:B------:R-:W-:Y:S02]  /*7ab0*/  UIADD3 UR5, UR4, 0x10000, URZ ;  /* 0x0001000004057890 */ /* 0x000fe4000fffe03f */
[----:B------:R-:W-:Y:S01]  /*7ac0*/  USHF.R.U32.HI UR4, URZ, 0x4, UR4 ;  /* 0x000000043f047899 */ /* 0x000fe20008011604 */
[----:B------:R-:W-:Y:S01]  /*7ad0*/  ISETP.NE.U32.AND P1, PT, R190, RZ, PT ;  /* 0x000000ffbe00720c */ /* 0x000fe20003f25070 */
[----:B------:R-:W-:Y:S01]  /*7ae0*/  USHF.R.U32.HI UR5, URZ, 0x4, UR5 ;  /* 0x000000043f057899 */ /* 0x000fe20008011605 */
[----:B------:R-:W-:Y:S01]  /*7af0*/  IADD3 R190, P2, R9, R4, RZ ;  /* 0x0000000409be7210 */ /* 0x000fe20007f5e0ff */
[----:B------:R-:W-:Y:S02]  /*7b00*/  USGXT.U32 UR4, UR4, 0xe ;  /* 0x0000000e0404789a */ /* 0x000fe40008000000 */
[----:B------:R-:W-:Y:S01]  /*7b10*/  USGXT.U32 UR6, UR5, 0xe ;  /* 0x0000000e0506789a */ /* 0x000fe20008000000 */
[----:B------:R-:W-:-:S02]  /*7b20*/  WARPGROUP.ARRIVE ;  /* 0x00000000000079c5 */ /* 0x000fc40000000000 */
[----:B------:R-:W-:Y:S01]  /*7b30*/  UMOV UR5, 0x40000040 ;  /* 0x4000004000057882 */ /* 0x000fe20000000000 */
[----:B------:R-:W-:Y:S01]  /*7b40*/  UIADD3 UR8, UP0, UR4, 0x2, URZ ;  /* 0x0000000204087890 */ /* 0x000fe2000ff1e03f */
[----:B------:R-:W-:Y:S01]  /*7b50*/  IMAD.X R191, R8, 0x1, R7, P2 ;  /* 0x0000000108bf7824 */ /* 0x000fe200010e0607 */
[----:B------:R-:W-:-:S03]  /*7b60*/  UIADD3 UR10, UP1, UR6, 0x2, URZ ;  /* 0x00000002060a7890 */ /* 0x000fc6000ff3e03f */
[----:B------:R-:W-:Y:S01]  /*7b70*/  HGMMA.64x128x8.F32.TF32 R88, gdesc[UR4], R88 ;  /* 0x05e00000045879f0 */ /* 0x000fe20008702858 */
[----:B------:R-:W-:Y:S01]  /*7b80*/  UMOV UR4, URZ ;  /* 0x0000003f00047c82 */ /* 0x000fe20008000000 */
[----:B------:R-:W-:Y:S01]  /*7b90*/  UMOV UR5, URZ ;  /* 0x0000003f00057c82 */ /* 0x000fe20008000000 */
[----:B------:R-:W-:Y:S02]  /*7ba0*/  UIADD3.X UR9, UR4, 0x40000040, URZ, UP0, !UPT ;  /* 0x4000004004097890 */ /* 0x000fe400087fe43f */
[----:B------:R-:W-:Y:S02]  /*7bb0*/  UIADD3.X UR11, UR5, 0x40000040, URZ, UP1, !UPT ;  /* 0x40000040050b7890 */ /* 0x000fe40008ffe43f */
[----:B------:R-:W-:Y:S02]  /*7bc0*/  UIADD3.64 UR20, UR8, 0x2, URZ ;  /* 0x0000000208147897 */ /* 0x000fe4000fffe03f */
[----:B------:R-:W-:Y:S02]  /*7bd0*/  UIADD3.64 UR22, UR10, 0x2, URZ ;  /* 0x000000020a167897 */ /* 0x000fe4000fffe03f */
[----:B------:R-:W-:-:S02]  /*7be0*/  UIADD3.64 UR24, UR8, 0x4, URZ ;  /* 0x0000000408187897 */ /* 0x000fc4000fffe03f */
[----:B------:R-:W-:Y:S02]  /*7bf0*/  UIADD3.64 UR26, UR10, 0x4, URZ ;  /* 0x000000040a1a7897 */ /* 0x000fe4000fffe03f */
[----:B------:R-:W-:Y:S02]  /*7c00*/  UIADD3.64 UR4, UR8, 0x1fe, URZ ;  /* 0x000001fe08047897 */ /* 0x000fe4000fffe03f */
[----:B------:R-:W-:-:S04]  /*7c10*/  UISETP.GT.AND UP0, UPT, UR13, 0x3, UPT ;  /* 0x000000030d00788c */ /* 0x000fc8000bf04270 */
[----:B------:R-:W-:Y:S01]  /*7c20*/  USEL UR13, UR13, URZ, !UP0 ;  /* 0x0000003f0d0d7287 */ /* 0x000fe2000c000000 */
[----:B------:R-:W-:-:S12]  /*7c30*/  HGMMA.64x128x8.F32.TF32 R88, gdesc[UR8], R88 ;  /* 0x05e00000085879f0 */ /* 0x000fd80008702858 */
[----:B------:R-:W-:Y:S01]  /*7c40*/  HGMMA.64x128x8.F32.TF32 R88, gdesc[UR20], R88 ;  /* 0x05e00000145879f0 */ /* 0x000fe20008702858 */
[----:B------:R-:W-:-:S11]  /*7c50*/  UIADD3.64 UR20, UR8, 0x202, URZ ;  /* 0x0000020208147897 */ /* 0x000fd6000fffe03f */
[----:B------:R-:W-:-:S12]  /*7c60*/  HGMMA.64x128x8.F32.TF32 R88, gdesc[UR24], R88 ;  /* 0x05e00000185879f0 */ /* 0x000fd80008702858 */
[----:B------:R-:W-:Y:S01]  /*7c70*/  HGMMA.64x128x8.F32.TF32 R24, gdesc[UR4], R24 ;  /* 0x05e00000041879f0 */ /* 0x000fe20008702818 */
[----:B------:R-:W-:Y:S01]  /*7c80*/  UIADD3.64 UR4, UR8, 0x200, URZ ;  /* 0x0000020008047897 */ /* 0x000fe2000fffe03f */
[----:B------:R-:W-:Y:S01]  /*7c90*/  UMOV UR6, UR10 ;  /* 0x0000000a00067c82 */ /* 0x000fe20008000000 */
[----:B------:R-:W-:-:S09]  /*7ca0*/  UMOV UR7, UR11 ;  /* 0x0000000b00077c82 */ /* 0x000fd20008000000 */
[----:B------:R-:W-:Y:S01]  /*7cb0*/  HGMMA.64x128x8.F32.TF32 R24, gdesc[UR4], R24 ;  /* 0x05e00000041879f0 */ /* 0x000fe20008702818 */
[----:B------:R-:W-:Y:S01]  /*7cc0*/  UIADD3.64 UR4, UR8, 0x204, URZ ;  /* 0x0000020408047897 */ /* 0x000fe2000fffe03f */
[----:B------:R-:W-:Y:S01]  /*7cd0*/  UMOV UR6, UR26 ;  /* 0x0000001a00067c82 */ /* 0x000fe20008000000 */
[----:B------:R-:W-:-:S09]  /*7ce0*/  UMOV UR7, UR27 ;  /* 0x0000001b00077c82 */ /* 0x000fd20008000000 */
[----:B------:R-:W-:-:S12]  /*7cf0*/  HGMMA.64x128x8.F32.TF32 R24, gdesc[UR20], R24 ;  /* 0x05e00000141879f0 */ /* 0x000fd80008702818 */
[----:B------:R-:W-:Y:S01]  /*7d00*/  HGMMA.64x128x8.F32.TF32 R24, gdesc[UR4], R24, gsb0 ;  /* 0x05e00000041879f0 */ /* 0x000fe20008002818 */
[----:B------:R-:W-:-:S06]  /*7d10*/  ULEA UR4, UR13, UR12, 0xe ;  /* 0x0000000c0d047291 */ /* 0x000fcc000f8e703f */
[----:B------:R-:W-:Y:S01]  /*7d20*/  VIADD R222, R2, UR4 ;  /* 0x0000000402de7c36 */ /* 0x000fe20008000000 */
[----:B------:R-:W-:Y:S02]  /*7d30*/  WARPGROUP.DEPBAR.LE gsb0, 0x1 ;  /* 0x00008000000079c5 */ /* 0x000fe40000010100 */
[----:B------:R-:W-:Y:S06]  /*7d40*/  BAR.SYNC.DEFER_BLOCKING 0x0 ;  /* 0x0000000000007b1d */ /* 0x000fec0000010000 */
[----:B------:R-:W-:Y:S01]  /*7d50*/  @!PT LDS RZ, [RZ] ;  /* 0x00000000fffff984 */ /* 0x000fe20000000800 */
[----:B------:R-:W-:Y:S01]  /*7d60*/  @!PT LDS RZ, [RZ] ;  /* 0x00000000fffff984 */ /* 0x000fe20000000800 */
[----:B------:R-:W-:Y:S01]  /*7d70*/  @!PT LDS RZ, [RZ] ;  /* 0x00000000fffff984 */ /* 0x000fe20000000800 */
[----:B------:R1:W-:Y:S01]  /*7d80*/  LDGSTS.E [R222], desc[UR16][R190.64], P1 ;  /* 0x00000000bede7fae */ /* 0x0003e20008921850 */
[----:B------:R-:W-:-:S04]  /*7d90*/  ISETP.GT.AND P1, PT, R10, 0x1, PT ;  /* 0x000000010a00780c */ /* 0x000fc80003f24270 */
[----:B-1----:R-:W-:-:S04]  /*7da0*/  SEL R190, RZ, 0x4, !P1 ;  /* 0x00000004ffbe7807 */ /* 0x002fc80004800000 */
[----:B------:R-:W-:-:S04]  /*7db0*/  SEL R190, R190, RZ, !P0 ;  /* 0x000000ffbebe7207 */ /* 0x000fc80004000000 */
[----:B------:R-:W-:Y:S02]  /*7dc0*/  ISETP.NE.U32.AND P1, PT, R190, RZ, PT ;  /* 0x000000ffbe00720c */ /* 0x000fe40003f25070 */
[----:B------:R-:W-:-:S05]  /*7dd0*/  IADD3 R190, P2, R9, R186, RZ ;  /* 0x000000ba09be7210 */ /* 0x000fca0007f5e0ff */
[----:B------:R-:W-:-:S06]  /*7de0*/  IMAD.X R191, R8, 0x1, R185, P2 ;  /* 0x0000000108bf7824 */ /* 0x000fcc00010e06b9 */
[----:B------:R1:W-:Y:S01]  /*7df0*/  LDGSTS.E [R222+0x4], desc[UR16][R190.64], P1 ;  /* 0x00004000bede7fae */ /* 0x0003e20008921850 */
        /* <DEDUP_REMOVED lines=15> */
[----:B-1----:R-:W-:Y:S02]  /*7ef0*/  SEL R190, RZ, 0x4, !P1 ;  /* 0x00000004ffbe7807 */ /* 0x002fe40004800000 */
[----:B------:R-:W-:Y:S02]  /*7f00*/  LOP3.LUT R222, R2, 0x10, RZ, 0x3c, !PT ;  /* 0x0000001002de7812 */ /* 0x000fe400078e3cff */
[----:B------:R-:W-:-:S03]  /*7f10*/  SEL R190, R190, RZ, !P0 ;  /* 0x000000ffbebe7207 */ /* 0x000fc60004000000 */
[----:B------:R-:W-:Y:S01]  /*7f20*/  VIADD R222, R222, UR4 ;  /* 0x00000004dede7c36 */ /* 0x000fe20008000000 */
[----:B------:R-:W-:Y:S02]  /*7f30*/  ISETP.NE.U32.AND P1, PT, R190, RZ, PT ;  /* 0x000000ffbe00720c */ /* 0x000fe40003f25070 */
[----:B------:R-:W-:-:S05]  /*7f40*/  IADD3 R190, P2, R9, R180, RZ ;  /* 0x000000b409be7210 */ /* 0x000fca0007f5e0ff */
[----:B------:R-:W-:-:S06]  /*7f50*/  IMAD.X R191, R8, 0x1, R179, P2 ;  /* 0x0000000108bf7824 */ /* 0x000fcc00010e06b3 */
        /* <DEDUP_REMOVED lines=201> */
[----:B------:R1:W-:Y:S04]  /*8bf0*/  LDGSTS.E [R222+0xc], desc[UR16][R190.64], P1 ;  /* 0x0000c000bede7fae */ /* 0x0003e80008921850 */
[----:B------:R-:W0:Y:S01]  /*8c00*/  LDGDEPBAR ;  /* 0x00000000000079af */ /* 0x000e220000000000 */
[----:B-1----:R-:W1:Y:S01]  /*8c10*/  S2R R191, SR_TID.X ;  /* 0x0000000000bf7919 */ /* 0x002e620000002100 */
[----:B------:R-:W-:Y:S01]  /*8c20*/  VIADD R222, R3, UR4 ;  /* 0x0000000403de7c36 */ /* 0x000fe20008000000 */
[----:B-1----:R-:W-:-:S04]  /*8c30*/  LOP3.LUT R191, R191, 0x1f, RZ, 0xc0, !PT ;  /* 0x0000001fbfbf7812 */ /* 0x002fc800078ec0ff */
[----:B------:R-:W-:-:S04]  /*8c40*/  ISETP.GE.AND P1, PT, R191, R10, PT ;  /* 0x0000000abf00720c */ /* 0x000fc80003f26270 */
[----:B------:R-:W-:-:S04]  /*8c50*/  SEL R190, RZ, 0x4, P1 ;  /* 0x00000004ffbe7807 */ /* 0x000fc80000800000 */
[----:B------:R-:W-:-:S04]  /*8c60*/  SEL R190, R190, RZ, !P0 ;  /* 0x000000ffbebe7207 */ /* 0x000fc80004000000 */
[----:B------:R-:W-:Y:S02]  /*8c70*/  ISETP.NE.U32.AND P0, PT, R190, RZ, PT ;  /* 0x000000ffbe00720c */ /* 0x000fe40003f05070 */
[----:B------:R-:W-:-:S05]  /*8c80*/  IADD3 R190, P1, R12, R207, RZ ;  /* 0x000000cf0cbe7210 */ /* 0x000fca0007f3e0ff */
[----:B------:R-:W-:-:S06]  /*8c90*/  IMAD.X R191, R11, 0x1, R208, P1 ;  /* 0x000000010bbf7824 */ /* 0x000fcc00008e06d0 */
[----:B------:R1:W-:Y:S02]  /*8ca0*/  LDGSTS.E [R222+0x10000], desc[UR16][R190.64], P0 ;  /* 0x10000000bede7fae */ /* 0x0003e40008121850 */
[----:B-1----:R-:W-:-:S05]  /*8cb0*/  IADD3 R190, P1, R12, R211, RZ ;  /* 0x000000d30cbe7210 */ /* 0x002fca0007f3e0ff */
[----:B------:R-:W-:-:S05]  /*8cc0*/  IMAD.X R191, R11, 0x1, R212, P1 ;  /* 0x000000010bbf7824 */ /* 0x000fca00008e06d4 */
        /* <DEDUP_REMOVED lines=27> */
[----:B------:R1:W-:Y:S04]  /*8e80*/  LDGSTS.E [R222+0x12800], desc[UR16][R190.64], P0 ;  /* 0x12800000bede7fae */ /* 0x0003e80008121850 */
[----:B------:R-:W2:Y:S01]  /*8e90*/  LDL R191, [R1] ;  /* 0x0000000001bf7983 */ /* 0x000ea20000100800 */
[----:B-1----:R-:W-:-:S05]  /*8ea0*/  IADD3 R190, P1, R12, R252, RZ ;  /* 0x000000fc0cbe7210 */ /* 0x002fca0007f3e0ff */
[----:B--2---:R-:W-:-:S05]  /*8eb0*/  IMAD.X R191, R11, 0x1, R191, P1 ;  /* 0x000000010bbf7824 */ /* 0x004fca00008e06bf */
[----:B------:R1:W-:Y:S04]  /*8ec0*/  LDGSTS.E [R222+0x12c00], desc[UR16][R190.64], P0 ;  /* 0x12c00000bede7fae */ /* 0x0003e80008121850 */
[----:B------:R-:W1:Y:S02]  /*8ed0*/  LDL R191, [R1+0xc] ;  /* 0x00000c0001bf7983 */ /* 0x000e640000100800 */
[----:B-1----:R-:W-:Y:S02]  /*8ee0*/  IADD3 R190, P1, R12, R191, RZ ;  /* 0x000000bf0cbe7210 */ /* 0x002fe40007f3e0ff */
[----:B------:R-:W2:Y:S03]  /*8ef0*/  LDL R191, [R1+0x10] ;  /* 0x0000100001bf7983 */ /* 0x000ea60000100800 */
        /* <DEDUP_REMOVED lines=16> */
[----:B------:R1:W-:Y:S02]  /*9000*/  LDGSTS.E [R222+0x13c00], desc[UR16][R190.64], P0 ;  /* 0x13c00000bede7fae */ /* 0x0003e40008121850 */
[----:B-1----:R-:W-:Y:S02]  /*9010*/  LOP3.LUT R222, R3, 0x40, RZ, 0x3c, !PT ;  /* 0x0000004003de7812 */ /* 0x002fe400078e3cff */
[----:B------:R-:W-:-:S03]  /*9020*/  IADD3 R190, P1, R12, R209, RZ ;  /* 0x000000d10cbe7210 */ /* 0x000fc60007f3e0ff */
[----:B------:R-:W-:Y:S02]  /*9030*/  VIADD R222, R222, UR4 ;  /* 0x00000004dede7c36 */ /* 0x000fe40008000000 */
        /* <DEDUP_REMOVED lines=54> */
[----:B------:R-:W2:Y:S01]  /*93a0*/  LDL R191, [R1+0x48] ;  /* 0x0000480001bf7983 */ /* 0x000ea20000100800 */
[----:B------:R-:W-:Y:S01]  /*93b0*/  VIADD R188, R188, 0x1 ;  /* 0x00000001bcbc7836 */ /* 0x000fe20000000000 */
[----:B------:R-:W-:Y:S01]  /*93c0*/  LEA R9, P2, R5, R9, 0x2 ;  /* 0x0000000905097211 */ /* 0x000fe200078410ff */
[----:B------:R-:W-:-:S02]  /*93d0*/  VIADD R10, R10, 0xffffffe0 ;  /* 0xffffffe00a0a7836 */ /* 0x000fc40000000000 */
[----:B--2---:R-:W-:-:S05]  /*93e0*/  IMAD.X R191, R11, 0x1, R191, P1 ;  /* 0x000000010bbf7824 */ /* 0x004fca00008e06bf */
[----:B------:R1:W-:Y:S01]  /*93f0*/  LDGSTS.E [R222+0x13e00], desc[UR16][R190.64], P0 ;  /* 0x13e00000bede7fae */ /* 0x0003e20008121850 */
[----:B------:R-:W-:Y:S02]  /*9400*/  ISETP.NE.U32.AND P0, PT, R187, R188, PT ;  /* 0x000000bcbb00720c */ /* 0x000fe40003f05070 */
[C---:B------:R-:W-:Y:S01]  /*9410*/  LEA R12, P1, R6.reuse, R12, 0x2 ;  /* 0x0000000c060c7211 */ /* 0x040fe200078210ff */
[----:B------:R-:W0:Y:S01]  /*9420*/  LDGDEPBAR ;  /* 0x00000000000079af */ /* 0x000e220000000000 */
[----:B-1----:R-:W-:Y:S02]  /*9430*/  SHF.R.S32.HI R191, RZ, 0x1f, R5 ;  /* 0x0000001fffbf7819 */ /* 0x002fe40000011405 */
[----:B------:R-:W-:Y:S02]  /*9440*/  SHF.R.S32.HI R190, RZ, 0x1f, R6 ;  /* 0x0000001fffbe7819 */ /* 0x000fe40000011406 */
[----:B------:R-:W-:Y:S02]  /*9450*/  SHF.L.U64.HI R191, R5, 0x2, R191 ;  /* 0x0000000205bf7819 */ /* 0x000fe400000102bf */
[----:B------:R-:W-:-:S03]  /*9460*/  SHF.L.U64.HI R190, R6, 0x2, R190 ;  /* 0x0000000206be7819 */ /* 0x000fc600000102be */
[----:B------:R-:W-:Y:S02]  /*9470*/  IMAD.X R8, R8, 0x1, R191, P2 ;  /* 0x0000000108087824 */ /* 0x000fe400010e06bf */
[----:B------:R-:W-:Y:S01]  /*9480*/  IMAD.X R11, R11, 0x1, R190, P1 ;  /* 0x000000010b0b7824 */ /* 0x000fe200008e06be */
[----:B------:R-:W-:Y:S06]  /*9490*/  @P0 BRA `(.L_x_1) ;  /* 0xffffffe400500947 */ /* 0x000fec000383ffff */
.L_x_0:
[----:B------:R-:W2:Y:S01]  /*94a0*/  LDL.LU R222, [R1+0x50] ;  /* 0x0000500001de7983 */ /* 0x000ea20000300800 */
[----:B------:R-:W1:Y:S01]  /*94b0*/  S2R R187, SR_TID.X ;  /* 0x0000000000bb7919 */ /* 0x000e620000002100 */
[----:B------:R-:W3:Y:S01]  /*94c0*/  S2R R4, SR_TID.X ;  /* 0x0000000000047919 */ /* 0x000ee20000002100 */
[----:B------:R-:W-:Y:S02]  /*94d0*/  WARPGROUP.DEPBAR.LE gsb0, 0x0 ;  /* 0x00008000000079c5 */ /* 0x000fe40000010000 */
[----:B------:R-:W-:-:S04]  /*94e0*/  DEPBAR.LE SB0, 0x0 ;  /* 0x000080000000791a */ /* 0x000fc80000000000 */
[----:B------:R-:W4:Y:S01]  /*94f0*/  LDL.LU R191, [R1+0x54] ;  /* 0x0000540001bf7983 */ /* 0x000f220000300800 */
[----:B------:R-:W-:Y:S01]  /*9500*/  ULDC UR5, c[0x0][0x22c] ;  /* 0x00008b0000057ab9 */ /* 0x000fe20000000800 */
[----:B------:R-:W-:Y:S01]  /*9510*/  VIADD R6, R0, 0x1 ;  /* 0x0000000100067836 */ /* 0x000fe20000000000 */
[----:B------:R-:W-:Y:S01]  /*9520*/  ULDC UR4, c[0x0][0x22c] ;  /* 0x00008b0000047ab9 */ /* 0x000fe20000000800 */
[----:B------:R-:W2:Y:S01]  /*9530*/  LDL.LU R190, [R1+0x4c] ;  /* 0x00004c0001be7983 */ /* 0x000ea20000300800 */
[----:B------:R-:W-:Y:S01]  /*9540*/  IMAD.MOV.U32 R8, RZ, RZ, R88 ;  /* 0x000000ffff087224 */ /* 0x000fe200078e0058 */
[----:B------:R-:W-:Y:S01]  /*9550*/  ULDC.64 UR6, c[0x0][0x220] ;  /* 0x0000880000067ab9 */ /* 0x000fe20000000a00 */
[----:B------:R-:W-:Y:S02]  /*9560*/  IMAD.MOV.U32 R9, RZ, RZ, R90 ;  /* 0x000000ffff097224 */ /* 0x000fe400078e005a */
[----:B------:R-:W-:Y:S02]  /*9570*/  IMAD.MOV.U32 R10, RZ, RZ, R24 ;  /* 0x000000ffff0a7224 */ /* 0x000fe400078e0018 */
[----:B------:R-:W-:-:S02]  /*9580*/  IMAD.MOV.U32 R11, RZ, RZ, R26 ;  /* 0x000000ffff0b7224 */ /* 0x000fc400078e001a */
[----:B------:R-:W-:Y:S02]  /*9590*/  IMAD.MOV.U32 R16, RZ, RZ, R89 ;  /* 0x000000ffff107224 */ /* 0x000fe400078e0059 */
[----:B------:R-:W-:Y:S02]  /*95a0*/  IMAD.MOV.U32 R17, RZ, RZ, R91 ;  /* 0x000000ffff117224 */ /* 0x000fe400078e005b */
[----:B------:R-:W-:Y:S02]  /*95b0*/  IMAD.MOV.U32 R18, RZ, RZ, R25 ;  /* 0x000000ffff127224 */ /* 0x000fe400078e0019 */
[----:B------:R-:W-:Y:S02]  /*95c0*/  IMAD.MOV.U32 R19, RZ, RZ, R27 ;  /* 0x000000ffff137224 */ /* 0x000fe400078e001b */
[C---:B-1----:R-:W-:Y:S02]  /*95d0*/  IMAD.SHL.U32 R2, R187.reuse, 0x10, RZ ;  /* 0x00000010bb027824 */ /* 0x042fe400078e00ff */
[----:B------:R-:W-:Y:S01]  /*95e0*/  IMAD.SHL.U32 R3, R187, 0x40, RZ ;  /* 0x00000040bb037824 */ /* 0x000fe200078e00ff */
[----:B---3--:R-:W-:Y:S01]  /*95f0*/  LOP3.LUT R5, R4, 0x60, RZ, 0xc0, !PT ;  /* 0x0000006004057812 */ /* 0x008fe200078ec0ff */
[----:B------:R-:W-:Y:S01]  /*9600*/  IMAD.MOV.U32 R20, RZ, RZ, R92 ;  /* 0x000000ffff147224 */ /* 0x000fe200078e005c */
[----:B------:R-:W-:Y:S01]  /*9610*/  LOP3.LUT R2, R2, 0xf0, RZ, 0xc0, !PT ;  /* 0x000000f002027812 */ /* 0x000fe200078ec0ff */
[----:B------:R-:W-:Y:S01]  /*9620*/  IMAD.MOV.U32 R21, RZ, RZ, R94 ;  /* 0x000000ffff157224 */ /* 0x000fe200078e005e */
[----:B------:R-:W-:Y:S01]  /*9630*/  LOP3.LUT R3, R3, 0x400, RZ, 0xc0, !PT ;  /* 0x0000040003037812 */ /* 0x000fe200078ec0ff */
[----:B------:R-:W-:-:S02]  /*9640*/  IMAD.MOV.U32 R22, RZ, RZ, R28 ;  /* 0x000000ffff167224 */ /* 0x000fc400078e001c */
[----:B------:R-:W-:Y:S01]  /*9650*/  IMAD.MOV.U32 R23, RZ, RZ, R30 ;  /* 0x000000ffff177224 */ /* 0x000fe200078e001e */
[----:B------:R-:W-:Y:S01]  /*9660*/  IADD3 R2, R3, UR12, R2 ;  /* 0x0000000c03027c10 */ /* 0x000fe2000fffe002 */
[C---:B------:R-:W-:Y:S02]  /*9670*/  VIADD R3, R0.reuse, 0x2 ;  /* 0x0000000200037836 */ /* 0x040fe40000000000 */
[----:B------:R-:W-:Y:S02]  /*9680*/  IMAD.MOV.U32 R24, RZ, RZ, R93 ;  /* 0x000000ffff187224 */ /* 0x000fe400078e005d */
[----:B------:R-:W-:Y:S01]  /*9690*/  IMAD R2, R5, 0x8, R2 ;  /* 0x0000000805027824 */ /* 0x000fe200078e0202 */
[----:B------:R-:W-:Y:S01]  /*96a0*/  BAR.SYNC.DEFER_BLOCKING 0x0 ;  /* 0x0000000000007b1d */ /* 0x000fe20000010000 */
[----:B------:R-:W-:Y:S02]  /*96b0*/  VIADD R5, R0, 0x3 ;  /* 0x0000000300057836 */ /* 0x000fe40000000000 */
[----:B------:R-:W-:-:S02]  /*96c0*/  IMAD.MOV.U32 R25, RZ, RZ, R95 ;  /* 0x000000ffff197224 */ /* 0x000fc400078e005f */
[----:B------:R-:W-:Y:S02]  /*96d0*/  IMAD.MOV.U32 R26, RZ, RZ, R29 ;  /* 0x000000ffff1a7224 */ /* 0x000fe400078e001d */
[----:B------:R-:W-:Y:S02]  /*96e0*/  IMAD.MOV.U32 R27, RZ, RZ, R31 ;  /* 0x000000ffff1b7224 */ /* 0x000fe400078e001f */
[----:B------:R-:W-:Y:S02]  /*96f0*/  IMAD.MOV.U32 R28, RZ, RZ, R96 ;  /* 0x000000ffff1c7224 */ /* 0x000fe400078e0060 */
[----:B------:R-:W-:Y:S02]  /*9700*/  IMAD.MOV.U32 R29, RZ, RZ, R98 ;  /* 0x000000ffff1d7224 */ /* 0x000fe400078e0062 */
[----:B------:R-:W-:Y:S02]  /*9710*/  IMAD.MOV.U32 R30, RZ, RZ, R32 ;  /* 0x000000ffff1e7224 */ /* 0x000fe400078e0020 */
[----:B------:R-:W-:-:S02]  /*9720*/  IMAD.MOV.U32 R31, RZ, RZ, R34 ;  /* 0x000000ffff1f7224 */ /* 0x000fc400078e0022 */
[----:B------:R-:W-:Y:S02]  /*9730*/  IMAD.MOV.U32 R88, RZ, RZ, R97 ;  /* 0x000000ffff587224 */ /* 0x000fe400078e0061 */
[----:B------:R-:W-:Y:S02]  /*9740*/  IMAD.MOV.U32 R89, RZ, RZ, R99 ;  /* 0x000000ffff597224 */ /* 0x000fe400078e0063 */
[----:B------:R-:W-:Y:S02]  /*9750*/  IMAD.MOV.U32 R90, RZ, RZ, R33 ;  /* 0x000000ffff5a7224 */ /* 0x000fe400078e0021 */
[----:B------:R-:W-:Y:S01]  /*9760*/  IMAD.MOV.U32 R91, RZ, RZ, R35 ;  /* 0x000000ffff5b7224 */ /* 0x000fe200078e0023 */
[----:B------:R-:W-:Y:S01]  /*9770*/  STSM.16.M88.4 [R2], R8 ;  /* 0x0000000802007844 */ /* 0x000fe20000000200 */
[----:B------:R-:W-:Y:S02]  /*9780*/  IMAD.MOV.U32 R32, RZ, RZ, R100 ;  /* 0x000000ffff207224 */ /* 0x000fe400078e0064 */
[----:B------:R-:W-:-:S02]  /*9790*/  IMAD.MOV.U32 R33, RZ, RZ, R102 ;  /* 0x000000ffff217224 */ /* 0x000fc400078e0066 */
[----:B------:R-:W-:Y:S02]  /*97a0*/  IMAD.MOV.U32 R34, RZ, RZ, R36 ;  /* 0x000000ffff227224 */ /* 0x000fe400078e0024 */
[----:B------:R-:W-:Y:S01]  /*97b0*/  IMAD.MOV.U32 R35, RZ, RZ, R38 ;  /* 0x000000ffff237224 */ /* 0x000fe200078e0026 */
[----:B------:R-:W-:Y:S01]  /*97c0*/  BAR.SYNC.DEFER_BLOCKING 0x0 ;  /* 0x0000000000007b1d */ /* 0x000fe20000010000 */
[----:B------:R-:W-:Y:S02]  /*97d0*/  IMAD.MOV.U32 R92, RZ, RZ, R101 ;  /* 0x000000ffff5c7224 */ /* 0x000fe400078e0065 */
[----:B------:R-:W-:Y:S02]  /*97e0*/  IMAD.MOV.U32 R93, RZ, RZ, R103 ;  /* 0x000000ffff5d7224 */ /* 0x000fe400078e0067 */
[----:B------:R-:W-:Y:S02]  /*97f0*/  IMAD.MOV.U32 R94, RZ, RZ, R37 ;  /* 0x000000ffff5e7224 */ /* 0x000fe400078e0025 */
        /* <DEDUP_REMOVED lines=14> */
[----:B------:R-:W-:Y:S01]  /*98e0*/  IMAD.MOV.U32 R119, RZ, RZ, R63 ;  /* 0x000000ffff777224 */ /* 0x000fe200078e003f */
[----:B--2---:R-:W-:-:S04]  /*98f0*/  ISETP.GE.AND P0, PT, R190, R222, PT ;  /* 0x000000debe00720c */ /* 0x004fc80003f06270 */
[----:B------:R-:W-:Y:S01]  /*9900*/  ISETP.LT.AND P5, PT, R3, UR5, !P0 ;  /* 0x0000000503007c0c */ /* 0x000fe2000c7a1270 */
[----:B------:R-:W-:Y:S01]  /*9910*/  ULDC UR5, c[0x0][0x22c] ;  /* 0x00008b0000057ab9 */ /* 0x000fe20000000800 */
[----:B------:R-:W-:Y:S01]  /*9920*/  LOP3.LUT R3, R4, 0x7f, RZ, 0xc0, !PT ;  /* 0x0000007f04037812 */ /* 0x000fe200078ec0ff */
[----:B------:R-:W-:Y:S01]  /*9930*/  VIADD R4, R0, 0x4 ;  /* 0x0000000400047836 */ /* 0x000fe20000000000 */
[----:B------:R-:W-:Y:S01]  /*9940*/  ISETP.LT.AND P1, PT, R6, UR4, !P0 ;  /* 0x0000000406007c0c */ /* 0x000fe2000c721270 */
[----:B------:R-:W-:Y:S01]  /*9950*/  ULDC UR4, c[0x0][0x22c] ;  /* 0x00008b0000047ab9 */ /* 0x000fe20000000800 */
[----:B------:R-:W-:Y:S02]  /*9960*/  LEA R3, R3, UR12, 0x4 ;  /* 0x0000000c03037c11 */ /* 0x000fe4000f8e20ff */
[----:B------:R-:W-:Y:S01]  /*9970*/  ISETP.LT.AND P4, PT, R5, UR4, !P0 ;  /* 0x0000000405007c0c */ /* 0x000fe2000c781270 */
[----:B------:R-:W-:Y:S01]  /*9980*/  ULDC UR4, c[0x0][0x248] ;  /* 0x0000920000047ab9 */ /* 0x000fe20000000800 */
[----:B------:R-:W-:Y:S01]  /*9990*/  ISETP.LT.AND P3, PT, R4, UR5, !P0 ;  /* 0x0000000504007c0c */ /* 0x000fe2000c761270 */
[----:B------:R-:W-:Y:S01]  /*99a0*/  ULDC UR5, c[0x0][0x244] ;  /* 0x0000910000057ab9 */ /* 0x000fe20000000800 */
[----:B------:R-:W1:Y:S01]  /*99b0*/  LDS.128 R4, [R3] ;  /* 0x0000000003047984 */ /* 0x000e620000000c00 */
[----:B------:R-:W-:Y:S01]  /*99c0*/  BAR.SYNC.DEFER_BLOCKING 0x0 ;  /* 0x0000000000007b1d */ /* 0x000fe20000010000 */
[----:B----4-:R-:W-:-:S05]  /*99d0*/  ISETP.LT.AND P2, PT, R0, R191, !P0 ;  /* 0x000000bf0000720c */ /* 0x010fca0004741270 */
[----:B------:R-:W-:Y:S02]  /*99e0*/  STSM.16.M88.4 [R2], R16 ;  /* 0x0000001002007844 */ /* 0x000fe40000000200 */
[----:B------:R-:W-:Y:S06]  /*99f0*/  BAR.SYNC.DEFER_BLOCKING 0x0 ;  /* 0x0000000000007b1d */ /* 0x000fec0000010000 */
[----:B------:R-:W2:Y:S02]  /*9a00*/  LDS.128 R12, [R3] ;  /* 0x00000000030c7984 */ /* 0x000ea40000000c00 */
[----:B------:R-:W-:Y:S06]  /*9a10*/  BAR.SYNC.DEFER_BLOCKING 0x0 ;  /* 0x0000000000007b1d */ /* 0x000fec0000010000 */
[----:B------:R-:W-:Y:S02]  /*9a20*/  STSM.16.M88.4 [R2], R20 ;  /* 0x0000001402007844 */ /* 0x000fe40000000200 */
[----:B------:R-:W-:Y:S06]  /*9a30*/  BAR.SYNC.DEFER_BLOCKING 0x0 ;  /* 0x0000000000007b1d */ /* 0x000fec0000010000 */
[----:B------:R-:W3:Y:S02]  /*9a40*/  LDS.128 R8, [R3] ;  /* 0x0000000003087984 */ /* 0x000ee40000000c00 */
[----:B------:R-:W-:Y:S06]  /*9a50*/  BAR.SYNC.DEFER_BLOCKING 0x0 ;  /* 0x0000000000007b1d */ /* 0x000fec0000010000 */
[----:B------:R-:W-:Y:S02]  /*9a60*/  STSM.16.M88.4 [R2], R24 ;  /* 0x0000001802007844 */ /* 0x000fe40000000200 */
[----:B------:R-:W-:Y:S06]  /*9a70*/  BAR.SYNC.DEFER_BLOCKING 0x0 ;  /* 0x0000000000007b1d */ /* 0x000fec0000010000 */
[----:B------:R-:W4:Y:S02]  /*9a80*/  LDS.128 R20, [R3] ;  /* 0x0000000003147984 */ /* 0x000f240000000c00 */
[----:B------:R-:W-:Y:S06]  /*9a90*/  BAR.SYNC.DEFER_BLOCKING 0x0 ;  /* 0x0000000000007b1d */ /* 0x000fec0000010000 */
[----:B------:R-:W-:Y:S02]  /*9aa0*/  STSM.16.M88.4 [R2], R28 ;  /* 0x0000001c02007844 */ /* 0x000fe40000000200 */
[----:B------:R-:W-:Y:S06]  /*9ab0*/  BAR.SYNC.DEFER_BLOCKING 0x0 ;  /* 0x0000000000007b1d */ /* 0x000fec0000010000 */
[----:B------:R-:W5:Y:S02]  /*9ac0*/  LDS.128 R16, [R3] ;  /* 0x0000000003107984 */ /* 0x000f640000000c00 */
[----:B------:R-:W-:Y:S06]  /*9ad0*/  BAR.SYNC.DEFER_BLOCKING 0x0 ;  /* 0x0000000000007b1d */ /* 0x000fec0000010000 */
[----:B------:R1:W-:Y:S02]  /*9ae0*/  STSM.16.M88.4 [R2], R88 ;  /* 0x0000005802007844 */ /* 0x0003e40000000200 */
[----:B------:R-:W-:Y:S01]  /*9af0*/  BAR.SYNC.DEFER_BLOCKING 0x0 ;  /* 0x0000000000007b1d */ /* 0x000fe20000010000 */
[----:B-1----:R-:W-:-:S02]  /*9b00*/  IMAD.MOV.U32 R88, RZ, RZ, R104 ;  /* 0x000000ffff587224 */ /* 0x002fc400078e0068 */
[----:B------:R-:W-:Y:S02]  /*9b10*/  IMAD.MOV.U32 R89, RZ, RZ, R106 ;  /* 0x000000ffff597224 */ /* 0x000fe400078e006a */
[----:B------:R-:W-:Y:S02]  /*9b20*/  IMAD.MOV.U32 R90, RZ, RZ, R40 ;  /* 0x000000ffff5a7224 */ /* 0x000fe400078e0028 */
[----:B------:R-:W-:Y:S02]  /*9b30*/  IMAD.MOV.U32 R91, RZ, RZ, R42 ;  /* 0x000000ffff5b7224 */ /* 0x000fe400078e002a */
[----:B------:R-:W-:Y:S02]  /*9b40*/  IMAD.MOV.U32 R106, RZ, RZ, R49 ;  /* 0x000000ffff6a7224 */ /* 0x000fe400078e0031 */
[----:B------:R-:W-:Y:S01]  /*9b50*/  IMAD.MOV.U32 R104, RZ, RZ, R113 ;  /* 0x000000ffff687224 */ /* 0x000fe200078e0071 */
[----:B------:R-:W1:Y:S01]  /*9b60*/  LDS.128 R28, [R3] ;  /* 0x00000000031c7984 */ /* 0x000e620000000c00 */
[----:B------:R-:W-:-:S02]  /*9b70*/  IMAD.MOV.U32 R113, RZ, RZ, R123 ;  /* 0x000000ffff717224 */ /* 0x000fc400078e007b */
[----:B------:R-:W-:Y:S01]  /*9b80*/  IMAD.MOV.U32 R123, RZ, RZ, R67 ;  /* 0x000000ffff7b7224 */ /* 0x000fe200078e0043 */
[----:B------:R-:W-:Y:S06]  /*9b90*/  BAR.SYNC.DEFER_BLOCKING 0x0 ;  /* 0x0000000000007b1d */ /* 0x000fec0000010000 */
[----:B------:R-:W-:Y:S02]  /*9ba0*/  STSM.16.M88.4 [R2], R32 ;  /* 0x0000002002007844 */ /* 0x000fe40000000200 */
[----:B------:R-:W-:Y:S06]  /*9bb0*/  BAR.SYNC.DEFER_BLOCKING 0x0 ;  /* 0x0000000000007b1d */ /* 0x000fec0000010000 */
[----:B------:R-:W1:Y:S02]  /*9bc0*/  LDS.128 R24, [R3] ;  /* 0x0000000003187984 */ /* 0x000e640000000c00 */
[----:B------:R-:W-:Y:S06]  /*9bd0*/  BAR.SYNC.DEFER_BLOCKING 0x0 ;  /* 0x0000000000007b1d */ /* 0x000fec0000010000 */
[----:B------:R2:W-:Y:S02]  /*9be0*/  STSM.16.M88.4 [R2], R92 ;  /* 0x0000005c02007844 */ /* 0x0005e40000000200 */
[----:B------:R-:W-:Y:S01]  /*9bf0*/  BAR.SYNC.DEFER_BLOCKING 0x0 ;  /* 0x0000000000007b1d */ /* 0x000fe20000010000 */
[----:B--2---:R-:W-:-:S02]  /*9c00*/  IMAD.MOV.U32 R94, RZ, RZ, R44 ;  /* 0x000000ffff5e7224 */ /* 0x004fc400078e002c */
[----:B------:R-:W-:Y:S02]  /*9c10*/  IMAD.MOV.U32 R95, RZ, RZ, R46 ;  /* 0x000000ffff5f7224 */ /* 0x000fe400078e002e */
[----:B------:R-:W-:Y:S02]  /*9c20*/  IMAD.MOV.U32 R92, RZ, RZ, R108 ;  /* 0x000000ffff5c7224 */ /* 0x000fe400078e006c */
[----:B------:R-:W-:Y:S02]  /*9c30*/  IMAD.MOV.U32 R93, RZ, RZ, R110 ;  /* 0x000000ffff5d7224 */ /* 0x000fe400078e006e */
[----:B------:R-:W-:Y:S02]  /*9c40*/  IMAD.MOV.U32 R110, RZ, RZ, R53 ;  /* 0x000000ffff6e7224 */ /* 0x000fe400078e0035 */
[----:B------:R-:W-:Y:S01]  /*9c50*/  IMAD.MOV.U32 R108, RZ, RZ, R117 ;  /* 0x000000ffff6c7224 */ /* 0x000fe200078e0075 */
[----:B------:R-:W2:Y:S01]  /*9c60*/  LDS.128 R36, [R3] ;  /* 0x0000000003247984 */ /* 0x000ea20000000c00 */
[----:B------:R-:W-:-:S02]  /*9c70*/  IMAD.MOV.U32 R117, RZ, RZ, R127 ;  /* 0x000000ffff757224 */ /* 0x000fc400078e007f */
[----:B------:R-:W-:Y:S01]  /*9c80*/  IMAD.MOV.U32 R127, RZ, RZ, R71 ;  /* 0x000000ffff7f7224 */ /* 0x000fe200078e0047 */
[----:B------:R-:W-:Y:S06]  /*9c90*/  BAR.SYNC.DEFER_BLOCKING 0x0 ;  /* 0x0000000000007b1d */ /* 0x000fec0000010000 */
[----:B------:R-:W-:Y:S02]  /*9ca0*/  STSM.16.M88.4 [R2], R88 ;  /* 0x0000005802007844 */ /* 0x000fe40000000200 */
[----:B------:R-:W-:Y:S06]  /*9cb0*/  BAR.SYNC.DEFER_BLOCKING 0x0 ;  /* 0x0000000000007b1d */ /* 0x000fec0000010000 */
[----:B------:R-:W2:Y:S02]  /*9cc0*/  LDS.128 R32, [R3] ;  /* 0x0000000003207984 */ /* 0x000ea40000000c00 */
[----:B------:R-:W-:Y:S06]  /*9cd0*/  BAR.SYNC.DEFER_BLOCKING 0x0 ;  /* 0x0000000000007b1d */ /* 0x000fec0000010000 */
[----:B------:R3:W-:Y:S02]  /*9ce0*/  STSM.16.M88.4 [R2], R96 ;  /* 0x0000006002007844 */ /* 0x0007e40000000200 */
[----:B------:R-:W-:Y:S01]  /*9cf0*/  BAR.SYNC.DEFER_BLOCKING 0x0 ;  /* 0x0000000000007b1d */ /* 0x000fe20000010000 */
[----:B---3--:R-:W-:-:S02]  /*9d00*/  IMAD.MOV.U32 R96, RZ, RZ, R112 ;  /* 0x000000ffff607224 */ /* 0x008fc400078e0070 */
[----:B------:R-:W-:Y:S02]  /*9d10*/  IMAD.MOV.U32 R97, RZ, RZ, R114 ;  /* 0x000000ffff617224 */ /* 0x000fe400078e0072 */
[----:B------:R-:W-:Y:S02]  /*9d20*/  IMAD.MOV.U32 R98, RZ, RZ, R48 ;  /* 0x000000ffff627224 */ /* 0x000fe400078e0030 */
[----:B------:R-:W-:Y:S02]  /*9d30*/  IMAD.MOV.U32 R99, RZ, RZ, R50 ;  /* 0x000000ffff637224 */ /* 0x000fe400078e0032 */
[----:B------:R-:W-:Y:S02]  /*9d40*/  IMAD.MOV.U32 R114, RZ, RZ, R57 ;  /* 0x000000ffff727224 */ /* 0x000fe400078e0039 */
[----:B------:R-:W-:Y:S01]  /*9d50*/  IMAD.MOV.U32 R112, RZ, RZ, R121 ;  /* 0x000000ffff707224 */ /* 0x000fe200078e0079 */
[----:B------:R-:W3:Y:S01]  /*9d60*/  LDS.128 R44, [R3] ;  /* 0x00000000032c7984 */ /* 0x000ee20000000c00 */
[----:B------:R-:W-:-:S02]  /*9d70*/  IMAD.MOV.U32 R121, RZ, RZ, R131 ;  /* 0x000000ffff797224 */ /* 0x000fc400078e0083 */
[----:B------:R-:W-:Y:S01]  /*9d80*/  IMAD.MOV.U32 R131, RZ, RZ, R75 ;  /* 0x000000ffff837224 */ /* 0x000fe200078e004b */
[----:B------:R-:W-:Y:S06]  /*9d90*/  BAR.SYNC.DEFER_BLOCKING 0x0 ;  /* 0x0000000000007b1d */ /* 0x000fec0000010000 */
[----:B------:R-:W-:Y:S02]  /*9da0*/  STSM.16.M88.4 [R2], R92 ;  /* 0x0000005c02007844 */ /* 0x000fe40000000200 */
[----:B------:R-:W-:Y:S06]  /*9db0*/  BAR.SYNC.DEFER_BLOCKING 0x0 ;  /* 0x0000000000007b1d */ /* 0x000fec0000010000 */
[----:B------:R-:W3:Y:S02]  /*9dc0*/  LDS.128 R40, [R3] ;  /* 0x0000000003287984 */ /* 0x000ee40000000c00 */
[----:B------:R-:W-:Y:S06]  /*9dd0*/  BAR.SYNC.DEFER_BLOCKING 0x0 ;  /* 0x0000000000007b1d */ /* 0x000fec0000010000 */
[----:B------:R4:W-:Y:S02]  /*9de0*/  STSM.16.M88.4 [R2], R100 ;  /* 0x0000006402007844 */ /* 0x0009e40000000200 */
[----:B------:R-:W-:Y:S01]  /*9df0*/  BAR.SYNC.DEFER_BLOCKING 0x0 ;  /* 0x0000000000007b1d */ /* 0x000fe20000010000 */
[----:B----4-:R-:W-:-:S02]  /*9e00*/  IMAD.MOV.U32 R100, RZ, RZ, R116 ;  /* 0x000000ffff647224 */ /* 0x010fc400078e0074 */
[----:B------:R-:W-:Y:S02]  /*9e10*/  IMAD.MOV.U32 R101, RZ, RZ, R118 ;  /* 0x000000ffff657224 */ /* 0x000fe400078e0076 */
[----:B------:R-:W-:Y:S02]  /*9e20*/  IMAD.MOV.U32 R102, RZ, RZ, R52 ;  /* 0x000000ffff667224 */ /* 0x000fe400078e0034 */
[----:B------:R-:W-:Y:S02]  /*9e30*/  IMAD.MOV.U32 R103, RZ, RZ, R54 ;  /* 0x000000ffff677224 */ /* 0x000fe400078e0036 */
[----:B------:R-:W-:Y:S02]  /*9e40*/  IMAD.MOV.U32 R118, RZ, RZ, R61 ;  /* 0x000000ffff767224 */ /* 0x000fe400078e003d */
[----:B------:R-:W-:Y:S01]  /*9e50*/  IMAD.MOV.U32 R116, RZ, RZ, R125 ;  /* 0x000000ffff747224 */ /* 0x000fe200078e007d */
[----:B------:R-:W4:Y:S01]  /*9e60*/  LDS.128 R88, [R3] ;  /* 0x0000000003587984 */ /* 0x000f220000000c00 */
[----:B------:R-:W-:-:S02]  /*9e70*/  IMAD.MOV.U32 R125, RZ, RZ, R135 ;  /* 0x000000ffff7d7224 */ /* 0x000fc400078e0087 */
[----:B------:R-:W-:Y:S01]  /*9e80*/  IMAD.MOV.U32 R135, RZ, RZ, R79 ;  /* 0x000000ffff877224 */ /* 0x000fe200078e004f */
[----:B------:R-:W-:Y:S06]  /*9e90*/  BAR.SYNC.DEFER_BLOCKING 0x0 ;  /* 0x0000000000007b1d */ /* 0x000fec0000010000 */
[----:B------:R-:W-:Y:S02]  /*9ea0*/  STSM.16.M88.4 [R2], R96 ;  /* 0x0000006002007844 */ /* 0x000fe40000000200 */
[----:B------:R-:W-:Y:S06]  /*9eb0*/  BAR.SYNC.DEFER_BLOCKING 0x0 ;  /* 0x0000000000007b1d */ /* 0x000fec0000010000 */
[----:B------:R-:W4:Y:S02]  /*9ec0*/  LDS.128 R48, [R3] ;  /* 0x0000000003307984 */ /* 0x000f240000000c00 */
[----:B------:R-:W-:Y:S06]  /*9ed0*/  BAR.SYNC.DEFER_BLOCKING 0x0 ;  /* 0x0000000000007b1d */ /* 0x000fec0000010000 */
[----:B------:R5:W-:Y:S02]  /*9ee0*/  STSM.16.M88.4 [R2], R104 ;  /* 0x0000006802007844 */ /* 0x000be40000000200 */
[----:B------:R-:W-:Y:S01]  /*9ef0*/  BAR.SYNC.DEFER_BLOCKING 0x0 ;  /* 0x0000000000007b1d */ /* 0x000fe20000010000 */
[----:B-----5:R-:W-:-:S02]  /*9f00*/  IMAD.MOV.U32 R104, RZ, RZ, R120 ;  /* 0x000000ffff687224 */ /* 0x020fc400078e0078 */
[----:B------:R-:W-:Y:S02]  /*9f10*/  IMAD.MOV.U32 R105, RZ, RZ, R122 ;  /* 0x000000ffff697224 */ /* 0x000fe400078e007a */
[----:B------:R-:W-:Y:S02]  /*9f20*/  IMAD.MOV.U32 R106, RZ, RZ, R56 ;  /* 0x000000ffff6a7224 */ /* 0x000fe400078e0038 */
[----:B------:R-:W-:Y:S02]  /*9f30*/  IMAD.MOV.U32 R107, RZ, RZ, R58 ;  /* 0x000000ffff6b7224 */ /* 0x000fe400078e003a */
[----:B------:R-:W-:Y:S02]  /*9f40*/  IMAD.MOV.U32 R122, RZ, RZ, R65 ;  /* 0x000000ffff7a7224 */ /* 0x000fe400078e0041 */
[----:B------:R-:W-:Y:S01]  /*9f50*/  IMAD.MOV.U32 R120, RZ, RZ, R129 ;  /* 0x000000ffff787224 */ /* 0x000fe200078e0081 */
[----:B------:R-:W5:Y:S01]  /*9f60*/  LDS.128 R92, [R3] ;  /* 0x00000000035c7984 */ /* 0x000f620000000c00 */
[----:B------:R-:W-:-:S02]  /*9f70*/  IMAD.MOV.U32 R129, RZ, RZ, R139 ;  /* 0x000000ffff817224 */ /* 0x000fc400078e008b */
[----:B------:R-:W-:Y:S01]  /*9f80*/  IMAD.MOV.U32 R139, RZ, RZ, R82 ;  /* 0x000000ffff8b7224 */ /* 0x000fe200078e0052 */
        /* <DEDUP_REMOVED lines=85> */
[----:B-1----:R-:W-:-:S05]  /*a4e0*/  IMAD R129, R190, UR5, RZ ;  /* 0x00000005be817c24 */ /* 0x002fca000f8e02ff */
[----:B------:R-:W-:Y:S01]  /*a4f0*/  ULDC UR5, c[0x0][0x22c] ;  /* 0x00008b0000057ab9 */ /* 0x000fe20000000800 */
[----:B------:R-:W-:Y:S01]  /*a500*/  IMAD R131, R0, UR4, RZ ;  /* 0x0000000400837c24 */ /* 0x000fe2000f8e02ff */
[----:B------:R-:W-:-:S04]  /*a510*/  LEA R128, P6, R129, UR6, 0x2 ;  /* 0x0000000681807c11 */ /* 0x000fc8000f8c10ff */
[----:B------:R-:W-:Y:S02]  /*a520*/  LEA.HI.X.SX32 R129, R129, UR7, 0x2, P6 ;  /* 0x0000000781817c11 */ /* 0x000fe4000b0f16ff */
[C---:B------:R-:W-:Y:S01]  /*a530*/  LEA R130, P6, R131.reuse, R128, 0x2 ;  /* 0x0000008083827211 */ /* 0x040fe200078c10ff */
[----:B------:R-:W1:Y:S01]  /*a540*/  LDS.128 R116, [R3] ;  /* 0x0000000003747984 */ /* 0x000e620000000c00 */
[----:B------:R-:W-:Y:S06]  /*a550*/  BAR.SYNC.DEFER_BLOCKING 0x0 ;  /* 0x0000000000007b1d */ /* 0x000fec0000010000 */
[----:B------:R-:W-:Y:S02]  /*a560*/  STSM.16.M88.4 [R2], R124 ;  /* 0x0000007c02007844 */ /* 0x000fe40000000200 */
[----:B------:R-:W-:Y:S06]  /*a570*/  BAR.SYNC.DEFER_BLOCKING 0x0 ;  /* 0x0000000000007b1d */ /* 0x000fec0000010000 */
[----:B------:R-:W1:Y:S02]  /*a580*/  LDS.128 R76, [R3] ;  /* 0x00000000034c7984 */ /* 0x000e640000000c00 */
[----:B------:R-:W-:Y:S06]  /*a590*/  BAR.SYNC.DEFER_BLOCKING 0x0 ;  /* 0x0000000000007b1d */ /* 0x000fec0000010000 */
[----:B------:R2:W-:Y:S02]  /*a5a0*/  STSM.16.M88.4 [R2], R132 ;  /* 0x0000008402007844 */ /* 0x0005e40000000200 */
[----:B------:R-:W-:Y:S01]  /*a5b0*/  BAR.SYNC.DEFER_BLOCKING 0x0 ;  /* 0x0000000000007b1d */ /* 0x000fe20000010000 */
[C---:B--2---:R-:W-:Y:S01]  /*a5c0*/  VIADD R134, R131.reuse, UR4 ;  /* 0x0000000483867c36 */ /* 0x044fe20008000000 */
[----:B------:R-:W-:Y:S01]  /*a5d0*/  LEA.HI.X.SX32 R131, R131, R129, 0x2, P6 ;  /* 0x0000008183837211 */ /* 0x000fe200030f16ff */
[----:B------:R-:W-:-:S02]  /*a5e0*/  VIADD R133, R0, 0x5 ;  /* 0x0000000500857836 */ /* 0x000fc40000000000 */
[----:B------:R-:W-:Y:S01]  /*a5f0*/  VIADD R135, R0, 0x6 ;  /* 0x0000000600877836 */ /* 0x000fe20000000000 */
[C---:B------:R-:W-:Y:S01]  /*a600*/  LEA R132, P6, R134.reuse, R128, 0x2 ;  /* 0x0000008086847211 */ /* 0x040fe200078c10ff */
[----:B------:R-:W2:Y:S01]  /*a610*/  LDS.128 R120, [R3] ;  /* 0x0000000003787984 */ /* 0x000ea20000000c00 */
[----:B------:R-:W-:Y:S06]  /*a620*/  BAR.SYNC.DEFER_BLOCKING 0x0 ;  /* 0x0000000000007b1d */ /* 0x000fec0000010000 */
[----:B------:R3:W-:Y:S02]  /*a630*/  STSM.16.M88.4 [R2], R136 ;  /* 0x0000008802007844 */ /* 0x0007e40000000200 */
[----:B------:R-:W-:Y:S01]  /*a640*/  BAR.SYNC.DEFER_BLOCKING 0x0 ;  /* 0x0000000000007b1d */ /* 0x000fe20000010000 */
[----:B---3--:R-:W-:-:S04]  /*a650*/  VIADD R136, R134, UR4 ;  /* 0x0000000486887c36 */ /* 0x008fc80008000000 */
[----:B------:R-:W-:Y:S01]  /*a660*/  VIADD R137, R136, UR4 ;  /* 0x0000000488897c36 */ /* 0x000fe20008000000 */
[----:B------:R-:W3:Y:S02]  /*a670*/  LDS.128 R80, [R3] ;  /* 0x0000000003507984 */ /* 0x000ee40000000c00 */
[----:B------:R-:W-:Y:S06]  /*a680*/  BAR.SYNC.DEFER_BLOCKING 0x0 ;  /* 0x0000000000007b1d */ /* 0x000fec0000010000 */
[----:B------:R4:W-:Y:S02]  /*a690*/  STSM.16.M88.4 [R2], R140 ;  /* 0x0000008c02007844 */ /* 0x0009e40000000200 */
[----:B------:R-:W-:Y:S01]  /*a6a0*/  BAR.SYNC.DEFER_BLOCKING 0x0 ;  /* 0x0000000000007b1d */ /* 0x000fe20000010000 */
[----:B----4-:R-:W-:-:S02]  /*a6b0*/  IMAD.MOV.U32 R142, RZ, RZ, R85 ;  /* 0x000000ffff8e7224 */ /* 0x010fc400078e0055 */
[----:B------:R-:W-:Y:S02]  /*a6c0*/  IMAD.MOV.U32 R143, RZ, RZ, R87 ;  /* 0x000000ffff8f7224 */ /* 0x000fe400078e0057 */
[----:B------:R-:W-:Y:S02]  /*a6d0*/  IMAD.MOV.U32 R140, RZ, RZ, R149 ;  /* 0x000000ffff8c7224 */ /* 0x000fe400078e0095 */
[----:B------:R-:W-:Y:S01]  /*a6e0*/  IMAD.MOV.U32 R141, RZ, RZ, R151 ;  /* 0x000000ffff8d7224 */ /* 0x000fe200078e0097 */
[----:B------:R-:W4:Y:S01]  /*a6f0*/  LDS.128 R124, [R3] ;  /* 0x00000000037c7984 */ /* 0x000f220000000c00 */
[----:B------:R-:W-:Y:S06]  /*a700*/  BAR.SYNC.DEFER_BLOCKING 0x0 ;  /* 0x0000000000007b1d */ /* 0x000fec0000010000 */
[----:B------:R-:W-:Y:S02]  /*a710*/  STSM.16.M88.4 [R2], R144 ;  /* 0x0000009002007844 */ /* 0x000fe40000000200 */
[----:B------:R-:W-:Y:S06]  /*a720*/  BAR.SYNC.DEFER_BLOCKING 0x0 ;  /* 0x0000000000007b1d */ /* 0x000fec0000010000 */
[----:B------:R-:W4:Y:S02]  /*a730*/  LDS.128 R84, [R3] ;  /* 0x0000000003547984 */ /* 0x000f240000000c00 */
[----:B------:R-:W-:Y:S06]  /*a740*/  BAR.SYNC.DEFER_BLOCKING 0x0 ;  /* 0x0000000000007b1d */ /* 0x000fec0000010000 */
[----:B------:R5:W-:Y:S02]  /*a750*/  STSM.16.M88.4 [R2], R140 ;  /* 0x0000008c02007844 */ /* 0x000be40000000200 */
[----:B------:R-:W-:Y:S01]  /*a760*/  BAR.SYNC.DEFER_BLOCKING 0x0 ;  /* 0x0000000000007b1d */ /* 0x000fe20000010000 */
[----:B-----5:R-:W-:-:S05]  /*a770*/  VIADD R2, R0, 0x7 ;  /* 0x0000000700027836 */ /* 0x020fca0000000000 */
[----:B------:R5:W-:Y:S01]  /*a780*/  @P2 STG.E desc[UR16][R130.64], R4 ;  /* 0x0000000482002986 */ /* 0x000be2000c101910 */
[----:B------:R-:W-:Y:S01]  /*a790*/  ISETP.LT.AND P2, PT, R133, UR5, !P0 ;  /* 0x0000000585007c0c */ /* 0x000fe2000c741270 */
[----:B------:R-:W-:Y:S01]  /*a7a0*/  ULDC UR5, c[0x0][0x22c] ;  /* 0x00008b0000057ab9 */ /* 0x000fe20000000800 */
[----:B------:R-:W-:Y:S02]  /*a7b0*/  LEA.HI.X.SX32 R133, R134, R129, 0x2, P6 ;  /* 0x0000008186857211 */ /* 0x000fe400030f16ff */
[----:B------:R-:W-:-:S03]  /*a7c0*/  LEA R134, P6, R136, R128, 0x2 ;  /* 0x0000008088867211 */ /* 0x000fc600078c10ff */
[----:B------:R1:W-:Y:S01]  /*a7d0*/  @P1 STG.E desc[UR16][R132.64], R12 ;  /* 0x0000000c84001986 */ /* 0x0003e2000c101910 */
[----:B------:R-:W-:Y:S01]  /*a7e0*/  ISETP.LT.AND P1, PT, R135, UR5, !P0 ;  /* 0x0000000587007c0c */ /* 0x000fe2000c721270 */
[----:B------:R-:W-:Y:S01]  /*a7f0*/  ULDC UR5, c[0x0][0x22c] ;  /* 0x00008b0000057ab9 */ /* 0x000fe20000000800 */
[----:B------:R-:W-:Y:S01]  /*a800*/  LEA.HI.X.SX32 R135, R136, R129, 0x2, P6 ;  /* 0x0000008188877211 */ /* 0x000fe200030f16ff */
[C---:B-----5:R-:W-:Y:S01]  /*a810*/  VIADD R4, R137.reuse, UR4 ;  /* 0x0000000489047c36 */ /* 0x060fe20008000000 */
[----:B------:R-:W-:-:S03]  /*a820*/  LEA R130, P6, R137, R128, 0x2 ;  /* 0x0000008089827211 */ /* 0x000fc600078c10ff */
[----:B------:R-:W-:Y:S01]  /*a830*/  @P5 STG.E desc[UR16][R134.64], R5 ;  /* 0x0000000586005986 */ /* 0x000fe2000c101910 */
[-C--:B------:R-:W-:Y:S02]  /*a840*/  LEA.HI.X.SX32 R131, R137, R129.reuse, 0x2, P6 ;  /* 0x0000008189837211 */ /* 0x080fe400030f16ff */
[CC--:B------:R-:W-:Y:S01]  /*a850*/  LEA R136, P6, R4.reuse, R128.reuse, 0x2 ;  /* 0x0000008004887211 */ /* 0x0c0fe200078c10ff */
[----:B-1----:R-:W-:Y:S01]  /*a860*/  VIADD R12, R4, UR4 ;  /* 0x00000004040c7c36 */ /* 0x002fe20008000000 */
[----:B------:R-:W-:Y:S01]  /*a870*/  ISETP.LT.AND P5, PT, R2, UR5, !P0 ;  /* 0x0000000502007c0c */ /* 0x000fe2000c7a1270 */
[----:B------:R-:W-:Y:S01]  /*a880*/  VIADD R2, R0, 0x8 ;  /* 0x0000000800027836 */ /* 0x000fe20000000000 */
[-C--:B------:R-:W-:Y:S01]  /*a890*/  LEA.HI.X.SX32 R137, R4, R129.reuse, 0x2, P6 ;  /* 0x0000008104897211 */ /* 0x080fe200030f16ff */
[----:B------:R-:W-:Y:S01]  /*a8a0*/  ULDC UR5, c[0x0][0x22c] ;  /* 0x00008b0000057ab9 */ /* 0x000fe20000000800 */
[-C--:B------:R-:W-:Y:S01]  /*a8b0*/  LEA R132, P6, R12, R128.reuse, 0x2 ;  /* 0x000000800c847211 */ /* 0x080fe200078c10ff */
[----:B------:R1:W-:Y:S01]  /*a8c0*/  @P4 STG.E desc[UR16][R130.64], R13 ;  /* 0x0000000d82004986 */ /* 0x0003e2000c101910 */
[----:B------:R-:W-:Y:S01]  /*a8d0*/  ISETP.LT.AND P4, PT, R2, UR5, !P0 ;  /* 0x0000000502007c0c */ /* 0x000fe2000c781270 */
[----:B------:R-:W-:Y:S01]  /*a8e0*/  VIADD R2, R0, 0x9 ;  /* 0x0000000900027836 */ /* 0x000fe20000000000 */
[C---:B------:R-:W-:Y:S01]  /*a8f0*/  LEA.HI.X.SX32 R133, R12.reuse, R129, 0x2, P6 ;  /* 0x000000810c857211 */ /* 0x040fe200030f16ff */
[----:B------:R-:W-:Y:S01]  /*a900*/  VIADD R12, R12, UR4 ;  /* 0x000000040c0c7c36 */ /* 0x000fe20008000000 */
[----:B------:R-:W-:Y:S01]  /*a910*/  ULDC UR5, c[0x0][0x22c] ;  /* 0x00008b0000057ab9 */ /* 0x000fe20000000800 */
[----:B------:R5:W-:Y:S01]  /*a920*/  @P3 STG.E desc[UR16][R136.64], R6 ;  /* 0x0000000688003986 */ /* 0x000be2000c101910 */
[----:B------:R-:W-:Y:S01]  /*a930*/  ISETP.LT.AND P3, PT, R2, UR5, !P0 ;  /* 0x0000000502007c0c */ /* 0x000fe2000c761270 */
[----:B------:R-:W-:Y:S01]  /*a940*/  VIADD R2, R0, 0xa ;  /* 0x0000000a00027836 */ /* 0x000fe20000000000 */
[----:B------:R-:W-:Y:S01]  /*a950*/  ULDC UR5, c[0x0][0x22c] ;  /* 0x00008b0000057ab9 */ /* 0x000fe20000000800 */
[----:B------:R2:W-:Y:S01]  /*a960*/  @P2 STG.E desc[UR16][R132.64], R14 ;  /* 0x0000000e84002986 */ /* 0x0005e2000c101910 */
[C---:B------:R-:W-:Y:S01]  /*a970*/  LEA R4, P2, R12.reuse, R128, 0x2 ;  /* 0x000000800c047211 */ /* 0x040fe200078410ff */
[----:B-1----:R-:W-:-:S03]  /*a980*/  VIADD R13, R12, UR4 ;  /* 0x000000040c0d7c36 */ /* 0x002fc60008000000 */
[-C--:B------:R-:W-:Y:S02]  /*a990*/  LEA.HI.X.SX32 R5, R12, R129.reuse, 0x2, P2 ;  /* 0x000000810c057211 */ /* 0x080fe400010f16ff */
[----:B------:R-:W-:Y:S01]  /*a9a0*/  ISETP.LT.AND P2, PT, R2, UR5, !P0 ;  /* 0x0000000502007c0c */ /* 0x000fe2000c741270 */
[----:B------:R-:W-:Y:S01]  /*a9b0*/  VIADD R2, R0, 0xb ;  /* 0x0000000b00027836 */ /* 0x000fe20000000000 */
[CC--:B------:R-:W-:Y:S01]  /*a9c0*/  LEA R12, P6, R13.reuse, R128.reuse, 0x2 ;  /* 0x000000800d0c7211 */ /* 0x0c0fe200078c10ff */
[C---:B-----5:R-:W-:Y:S01]  /*a9d0*/  VIADD R6, R13.reuse, UR4 ;  /* 0x000000040d067c36 */ /* 0x060fe20008000000 */
[----:B------:R-:W-:Y:S01]  /*a9e0*/  ULDC UR5, c[0x0][0x22c] ;  /* 0x00008b0000057ab9 */ /* 0x000fe20000000800 */
[----:B------:R1:W-:Y:S01]  /*a9f0*/  @P1 STG.E desc[UR16][R4.64], R7 ;  /* 0x0000000704001986 */ /* 0x0003e2000c101910 */
[-C--:B------:R-:W-:Y:S01]  /*aa00*/  LEA.HI.X.SX32 R13, R13, R129.reuse, 0x2, P6 ;  /* 0x000000810d0d7211 */ /* 0x080fe200030f16ff */
[----:B--2---:R-:W-:Y:S01]  /*aa10*/  VIADD R14, R6, UR4 ;  /* 0x00000004060e7c36 */ /* 0x004fe20008000000 */
[----:B------:R-:W-:Y:S01]  /*aa20*/  ISETP.LT.AND P1, PT, R2, UR5, !P0 ;  /* 0x0000000502007c0c */ /* 0x000fe2000c721270 */
[----:B------:R-:W-:Y:S01]  /*aa30*/  VIADD R2, R0, 0xc ;  /* 0x0000000c00027836 */ /* 0x000fe20000000000 */
[C---:B------:R-:W-:Y:S01]  /*aa40*/  LEA R130, P6, R6.reuse, R128, 0x2 ;  /* 0x0000008006827211 */ /* 0x040fe200078c10ff */
[----:B------:R-:W-:Y:S01]  /*aa50*/  ULDC UR5, c[0x0][0x22c] ;  /* 0x00008b0000057ab9 */ /* 0x000fe20000000800 */
[----:B------:R2:W-:Y:S02]  /*aa60*/  @P5 STG.E desc[UR16][R12.64], R15 ;  /* 0x0000000f0c005986 */ /* 0x0005e4000c101910 */
[----:B------:R-:W-:-:S02]  /*aa70*/  LEA.HI.X.SX32 R131, R6, R129, 0x2, P6 ;  /* 0x0000008106837211 */ /* 0x000fc400030f16ff */
[----:B------:R-:W-:Y:S01]  /*aa80*/  ISETP.LT.AND P5, PT, R2, UR5, !P0 ;  /* 0x0000000502007c0c */ /* 0x000fe2000c7a1270 */
[C---:B-1----:R-:W-:Y:S01]  /*aa90*/  VIADD R7, R14.reuse, UR4 ;  /* 0x000000040e077c36 */ /* 0x042fe20008000000 */
[-C--:B------:R-:W-:Y:S01]  /*aaa0*/  LEA R4, P6, R14, R128.reuse, 0x2 ;  /* 0x000000800e047211 */ /* 0x080fe200078c10ff */
[----:B------:R-:W-:Y:S01]  /*aab0*/  VIADD R2, R0, 0xd ;  /* 0x0000000d00027836 */ /* 0x000fe20000000000 */
[----:B------:R-:W-:Y:S01]  /*aac0*/  ULDC UR5, c[0x0][0x22c] ;  /* 0x00008b0000057ab9 */ /* 0x000fe20000000800 */
[----:B------:R1:W-:Y:S01]  /*aad0*/  @P4 STG.E desc[UR16][R130.64], R8 ;  /* 0x0000000882004986 */ /* 0x0003e2000c101910 */
[-C--:B------:R-:W-:Y:S01]  /*aae0*/  LEA.HI.X.SX32 R5, R14, R129.reuse, 0x2, P6 ;  /* 0x000000810e057211 */ /* 0x080fe200030f16ff */
[C---:B------:R-:W-:Y:S01]  /*aaf0*/  VIADD R14, R7.reuse, UR4 ;  /* 0x00000004070e7c36 */ /* 0x040fe20008000000 */
[CC--:B------:R-:W-:Y:S02]  /*ab00*/  LEA R6, P6, R7.reuse, R128.reuse, 0x2 ;  /* 0x0000008007067211 */ /* 0x0c0fe400078c10ff */
[----:B------:R-:W-:Y:S01]  /*ab10*/  ISETP.LT.AND P4, PT, R2, UR5, !P0 ;  /* 0x0000000502007c0c */ /* 0x000fe2000c781270 */
[----:B------:R-:W-:Y:S01]  /*ab20*/  VIADD R2, R0, 0xe ;  /* 0x0000000e00027836 */ /* 0x000fe20000000000 */
[-C--:B------:R-:W-:Y:S01]  /*ab30*/  LEA.HI.X.SX32 R7, R7, R129.reuse, 0x2, P6 ;  /* 0x0000008107077211 */ /* 0x080fe200030f16ff */
[----:B------:R-:W-:Y:S01]  /*ab40*/  ULDC UR5, c[0x0][0x22c] ;  /* 0x00008b0000057ab9 */ /* 0x000fe20000000800 */
[-C--:B--2---:R-:W-:Y:S01]  /*ab50*/  LEA R12, P6, R14, R128.reuse, 0x2 ;  /* 0x000000800e0c7211 */ /* 0x084fe200078c10ff */
        /* <DEDUP_REMOVED lines=11> */
[C---:B-1----:R-:W-:Y:S01]  /*ac10*/  VIADD R8, R14.reuse, UR4 ;  /* 0x000000040e087c36 */ /* 0x042fe20008000000 */
[----:B--2---:R-:W-:-:S04]  /*ac20*/  LEA R4, P1, R14, R128, 0x2 ;  /* 0x000000800e047211 */ /* 0x004fc800078210ff */
[-C--:B------:R-:W-:Y:S02]  /*ac30*/  LEA.HI.X.SX32 R5, R14, R129.reuse, 0x2, P1 ;  /* 0x000000810e057211 */ /* 0x080fe400008f16ff */
[----:B------:R-:W-:Y:S01]  /*ac40*/  ISETP.LT.AND P1, PT, R2, UR5, !P0 ;  /* 0x0000000502007c0c */ /* 0x000fe2000c721270 */
[----:B------:R-:W-:Y:S01]  /*ac50*/  VIADD R2, R0, 0x11 ;  /* 0x0000001100027836 */ /* 0x000fe20000000000 */
[CC--:B-----5:R-:W-:Y:S01]  /*ac60*/  LEA R6, P6, R8.reuse, R128.reuse, 0x2 ;  /* 0x0000008008067211 */ /* 0x0e0fe200078c10ff */
[C---:B------:R-:W-:Y:S01]  /*ac70*/  VIADD R9, R8.reuse, UR4 ;  /* 0x0000000408097c36 */ /* 0x040fe20008000000 */
[----:B------:R-:W-:Y:S01]  /*ac80*/  ULDC UR5, c[0x0][0x22c] ;  /* 0x00008b0000057ab9 */ /* 0x000fe20000000800 */
[----:B------:R1:W-:Y:S01]  /*ac90*/  @P5 STG.E desc[UR16][R4.64], R10 ;  /* 0x0000000a04005986 */ /* 0x0003e2000c101910 */
[-C--:B------:R-:W-:Y:S01]  /*aca0*/  LEA.HI.X.SX32 R7, R8, R129.reuse, 0x2, P6 ;  /* 0x0000008108077211 */ /* 0x080fe200030f16ff */
[C---:B---3--:R-:W-:Y:S01]  /*acb0*/  VIADD R12, R9.reuse, UR4 ;  /* 0x00000004090c7c36 */ /* 0x048fe20008000000 */
        /* <DEDUP_REMOVED lines=11> */
[----:B------:R-:W-:Y:S01]  /*ad70*/  VIADD R14, R10, UR4 ;  /* 0x000000040a0e7c36 */ /* 0x000fe20008000000 */
[-C--:B------:R-:W-:Y:S01]  /*ad80*/  LEA.HI.X.SX32 R5, R12, R129.reuse, 0x2, P6 ;  /* 0x000000810c057211 */ /* 0x080fe200030f16ff */
[----:B------:R1:W-:Y:S01]  /*ad90*/  @P3 STG.E desc[UR16][R8.64], R11 ;  /* 0x0000000b08003986 */ /* 0x0003e2000c101910 */
[-C--:B------:R-:W-:Y:S02]  /*ada0*/  LEA R12, P6, R10, R128.reuse, 0x2 ;  /* 0x000000800a0c7211 */ /* 0x080fe400078c10ff */
        /* <DEDUP_REMOVED lines=11> */
[----:B------:R-:W-:Y:S01]  /*ae60*/  @P1 STG.E desc[UR16][R12.64], R16 ;  /* 0x000000100c001986 */ /* 0x000fe2000c101910 */
        /* <DEDUP_REMOVED lines=9> */
[CC--:B------:R-:W-:Y:S01]  /*af00*/  LEA R8, P6, R9.reuse, R128.reuse, 0x2 ;  /* 0x0000008009087211 */ /* 0x0c0fe200078c10ff */
[----:B------:R-:W-:Y:S01]  /*af10*/  ULDC UR5, c[0x0][0x22c] ;  /* 0x00008b0000057ab9 */ /* 0x000fe20000000800 */
[C---:B---3--:R-:W-:Y:S01]  /*af20*/  VIADD R7, R9.reuse, UR4 ;  /* 0x0000000409077c36 */ /* 0x048fe20008000000 */
[----:B------:R1:W-:Y:S01]  /*af30*/  @P4 STG.E desc[UR16][R4.64], R17 ;  /* 0x0000001104004986 */ /* 0x0003e2000c101910 */
[-C--:B------:R-:W-:Y:S02]  /*af40*/  LEA.HI.X.SX32 R9, R9, R129.reuse, 0x2, P6 ;  /* 0x0000008109097211 */ /* 0x080fe400030f16ff */
[----:B------:R-:W-:Y:S01]  /*af50*/  ISETP.LT.AND P4, PT, R2, UR5, !P0 ;  /* 0x0000000502007c0c */ /* 0x000fe2000c781270 */
[C---:B------:R-:W-:Y:S01]  /*af60*/  VIADD R10, R7.reuse, UR4 ;  /* 0x00000004070a7c36 */ /* 0x040fe20008000000 */
[CC--:B------:R-:W-:Y:S01]  /*af70*/  LEA R6, P6, R7.reuse, R128.reuse, 0x2 ;  /* 0x0000008007067211 */ /* 0x0c0fe200078c10ff */
[----:B------:R-:W-:Y:S01]  /*af80*/  VIADD R2, R0, 0x18 ;  /* 0x0000001800027836 */ /* 0x000fe20000000000 */
[----:B------:R-:W-:Y:S01]  /*af90*/  ULDC UR5, c[0x0][0x22c] ;  /* 0x00008b0000057ab9 */ /* 0x000fe20000000800 */
[----:B------:R2:W-:Y:S01]  /*afa0*/  @P3 STG.E desc[UR16][R8.64], R29 ;  /* 0x0000001d08003986 */ /* 0x0005e2000c101910 */
[-C--:B------:R-:W-:Y:S01]  /*afb0*/  LEA.HI.X.SX32 R7, R7, R129.reuse, 0x2, P6 ;  /* 0x0000008107077211 */ /* 0x080fe200030f16ff */
[----:B------:R-:W-:Y:S01]  /*afc0*/  VIADD R11, R10, UR4 ;  /* 0x000000040a0b7c36 */ /* 0x000fe20008000000 */
[----:B------:R-:W-:Y:S01]  /*afd0*/  ISETP.LT.AND P3, PT, R2, UR5, !P0 ;  /* 0x0000000502007c0c */ /* 0x000fe2000c761270 */
[----:B------:R-:W-:Y:S01]  /*afe0*/  VIADD R2, R0, 0x19 ;  /* 0x0000001900027836 */ /* 0x000fe20000000000 */
[C---:B-1----:R-:W-:Y:S01]  /*aff0*/  LEA R4, P6, R10.reuse, R128, 0x2 ;  /* 0x000000800a047211 */ /* 0x042fe200078c10ff */
[----:B------:R-:W-:Y:S01]  /*b000*/  ULDC UR5, c[0x0][0x22c] ;  /* 0x00008b0000057ab9 */ /* 0x000fe20000000800 */
[----:B------:R-:W-:Y:S01]  /*b010*/  VIADD R12, R11, UR4 ;  /* 0x000000040b0c7c36 */ /* 0x000fe20008000000 */
[----:B------:R1:W-:Y:S01]  /*b020*/  @P2 STG.E desc[UR16][R6.64], R18 ;  /* 0x0000001206002986 */ /* 0x0003e2000c101910 */
[----:B------:R-:W-:-:S02]  /*b030*/  LEA.HI.X.SX32 R5, R10, R129, 0x2, P6 ;  /* 0x000000810a057211 */ /* 0x000fc400030f16ff */
        /* <DEDUP_REMOVED lines=18> */
[----:B--2---:R-:W-:-:S02]  /*b160*/  LEA R4, P4, R12, R128, 0x2 ;  /* 0x000000800c047211 */ /* 0x004fc400078810ff */
[----:B------:R-:W1:Y:S02]  /*b170*/  LDS.128 R16, [R3] ;  /* 0x0000000003107984 */ /* 0x000e640000000c00 */
[-C--:B------:R-:W-:Y:S02]  /*b180*/  LEA.HI.X.SX32 R5, R12, R129.reuse, 0x2, P4 ;  /* 0x000000810c057211 */ /* 0x080fe400020f16ff */
[----:B------:R-:W-:Y:S01]  /*b190*/  ISETP.LT.AND P4, PT, R2, UR5, !P0 ;  /* 0x0000000502007c0c */ /* 0x000fe2000c781270 */
[----:B------:R-:W-:Y:S01]  /*b1a0*/  VIADD R2, R0, 0x1d ;  /* 0x0000001d00027836 */ /* 0x000fe20000000000 */
[C---:B------:R-:W-:Y:S01]  /*b1b0*/  LEA R6, P6, R7.reuse, R128, 0x2 ;  /* 0x0000008007067211 */ /* 0x040fe200078c10ff */
[----:B------:R-:W-:Y:S01]  /*b1c0*/  ULDC UR5, c[0x0][0x22c] ;  /* 0x00008b0000057ab9 */ /* 0x000fe20000000800 */
[C---:B---3--:R-:W-:Y:S01]  /*b1d0*/  VIADD R9, R7.reuse, UR4 ;  /* 0x0000000407097c36 */ /* 0x048fe20008000000 */
[----:B------:R2:W-:Y:S01]  /*b1e0*/  @P3 STG.E desc[UR16][R4.64], R24 ;  /* 0x0000001804003986 */ /* 0x0005e2000c101910 */
[----:B------:R-:W-:-:S02]  /*b1f0*/  LEA.HI.X.SX32 R7, R7, R129, 0x2, P6 ;  /* 0x0000008107077211 */ /* 0x000fc400030f16ff */
        /* <DEDUP_REMOVED lines=10> */
[C---:B--2---:R-:W-:Y:S01]  /*b2a0*/  LEA R4, P6, R10.reuse, R128, 0x2 ;  /* 0x000000800a047211 */ /* 0x044fe200078c10ff */
        /* <DEDUP_REMOVED lines=9> */
[-C--:B---3--:R-:W-:Y:S01]  /*b340*/  LEA R6, P6, R12, R128.reuse, 0x2 ;  /* 0x000000800c067211 */ /* 0x088fe200078c10ff */
        /* <DEDUP_REMOVED lines=11> */
[C---:B--2---:R-:W-:Y:S01]  /*b400*/  VIADD R9, R12.reuse, UR4 ;  /* 0x000000040c097c36 */ /* 0x044fe20008000000 */
[----:B---3--:R-:W-:-:S04]  /*b410*/  LEA R4, P3, R12, R128, 0x2 ;  /* 0x000000800c047211 */ /* 0x008fc800078610ff */
[-C--:B------:R-:W-:Y:S02]  /*b420*/  LEA.HI.X.SX32 R5, R12, R129.reuse, 0x2, P3 ;  /* 0x000000810c057211 */ /* 0x080fe400018f16ff */
[----:B------:R-:W-:Y:S01]  /*b430*/  ISETP.LT.AND P3, PT, R2, UR5, !P0 ;  /* 0x0000000502007c0c */ /* 0x000fe2000c761270 */
[----:B------:R-:W-:Y:S01]  /*b440*/  VIADD R2, R0, 0x23 ;  /* 0x0000002300027836 */ /* 0x000fe20000000000 */
[CC--:B------:R-:W-:Y:S01]  /*b450*/  LEA R8, P6, R9.reuse, R128.reuse, 0x2 ;  /* 0x0000008009087211 */ /* 0x0c0fe200078c10ff */
[----:B------:R-:W-:Y:S01]  /*b460*/  ULDC UR5, c[0x0][0x22c] ;  /* 0x00008b0000057ab9 */ /* 0x000fe20000000800 */
[C---:B-----5:R-:W-:Y:S01]  /*b470*/  VIADD R7, R9.reuse, UR4 ;  /* 0x0000000409077c36 */ /* 0x060fe20008000000 */
        /* <DEDUP_REMOVED lines=493> */
[----:B--2---:R-:W-:Y:S01]  /*d350*/  VIADD R9, R12, UR4 ;  /* 0x000000040c097c36 */ /* 0x004fe20008000000 */
[----:B------:R-:W-:Y:S01]  /*d360*/  ULDC UR5, c[0x0][0x22c] ;  /* 0x00008b0000057ab9 */ /* 0x000fe20000000800 */
[----:B------:R2:W-:Y:S01]  /*d370*/  @P1 STG.E desc[UR16][R6.64], R118 ;  /* 0x0000007606001986 */ /* 0x0005e2000c101910 */
[----:B------:R-:W-:Y:S01]  /*d380*/  VIADD R2, R0, 0x6a ;  /* 0x0000006a00027836 */ /* 0x000fe20000000000 */
[----:B---3--:R-:W-:-:S02]  /*d390*/  LEA R4, P1, R12, R128, 0x2 ;  /* 0x000000800c047211 */ /* 0x008fc400078210ff */
[CC--:B------:R-:W-:Y:S02]  /*d3a0*/  LEA R8, P6, R9.reuse, R128.reuse, 0x2 ;  /* 0x0000008009087211 */ /* 0x0c0fe400078c10ff */
[-C--:B------:R-:W-:Y:S02]  /*d3b0*/  LEA.HI.X.SX32 R5, R12, R129.reuse, 0x2, P1 ;  /* 0x000000810c057211 */ /* 0x080fe400008f16ff */
[----:B------:R-:W-:Y:S01]  /*d3c0*/  ISETP.LT.AND P1, PT, R2, UR5, !P0 ;  /* 0x0000000502007c0c */ /* 0x000fe2000c721270 */
[----:B------:R-:W-:Y:S01]  /*d3d0*/  VIADD R2, R0, 0x6b ;  /* 0x0000006b00027836 */ /* 0x000fe20000000000 */
[----:B------:R-:W-:Y:S01]  /*d3e0*/  ULDC UR5, c[0x0][0x22c] ;  /* 0x00008b0000057ab9 */ /* 0x000fe20000000800 */
[----:B------:R3:W-:Y:S01]  /*d3f0*/  @P5 STG.E desc[UR16][R4.64], R75 ;  /* 0x0000004b04005986 */ /* 0x0007e2000c101910 */
[C---:B--2---:R-:W-:Y:S01]  /*d400*/  VIADD R7, R9.reuse, UR4 ;  /* 0x0000000409077c36 */ /* 0x044fe20008000000 */
[-C--:B------:R-:W-:Y:S02]  /*d410*/  LEA.HI.X.SX32 R9, R9, R129.reuse, 0x2, P6 ;  /* 0x0000008109097211 */ /* 0x080fe400030f16ff */
[----:B------:R-:W-:Y:S01]  /*d420*/  ISETP.LT.AND P5, PT, R2, UR5, !P0 ;  /* 0x0000000502007c0c */ /* 0x000fe2000c7a1270 */
[C---:B------:R-:W-:Y:S01]  /*d430*/  VIADD R10, R7.reuse, UR4 ;  /* 0x00000004070a7c36 */ /* 0x040fe20008000000 */
[CC--:B------:R-:W-:Y:S01]  /*d440*/  LEA R6, P6, R7.reuse, R128.reuse, 0x2 ;  /* 0x0000008007067211 */ /* 0x0c0fe200078c10ff */
[----:B------:R-:W-:Y:S01]  /*d450*/  VIADD R2, R0, 0x6c ;  /* 0x0000006c00027836 */ /* 0x000fe20000000000 */
[----:B------:R-:W-:Y:S01]  /*d460*/  ULDC UR5, c[0x0][0x22c] ;  /* 0x00008b0000057ab9 */ /* 0x000fe20000000800 */
[C---:B------:R-:W-:Y:S01]  /*d470*/  VIADD R11, R10.reuse, UR4 ;  /* 0x000000040a0b7c36 */ /* 0x040fe20008000000 */
[-C--:B------:R-:W-:Y:S01]  /*d480*/  LEA.HI.X.SX32 R7, R7, R129.reuse, 0x2, P6 ;  /* 0x0000008107077211 */ /* 0x080fe200030f16ff */
[----:B------:R2:W-:Y:S01]  /*d490*/  @P4 STG.E desc[UR16][R8.64], R119 ;  /* 0x0000007708004986 */ /* 0x0005e2000c101910 */
[-C--:B---3--:R-:W-:Y:S01]  /*d4a0*/  LEA R4, P6, R10, R128.reuse, 0x2 ;  /* 0x000000800a047211 */ /* 0x088fe200078c10ff */
[C---:B------:R-:W-:Y:S01]  /*d4b0*/  VIADD R12, R11.reuse, UR4 ;  /* 0x000000040b0c7c36 */ /* 0x040fe20008000000 */
[----:B------:R-:W-:Y:S01]  /*d4c0*/  ISETP.LT.AND P4, PT, R2, UR5, !P0 ;  /* 0x0000000502007c0c */ /* 0x000fe2000c781270 */
[----:B------:R-:W-:Y:S01]  /*d4d0*/  VIADD R2, R0, 0x6d ;  /* 0x0000006d00027836 */ /* 0x000fe20000000000 */
[-C--:B------:R-:W-:Y:S01]  /*d4e0*/  LEA.HI.X.SX32 R5, R10, R129.reuse, 0x2, P6 ;  /* 0x000000810a057211 */ /* 0x080fe200030f16ff */
[----:B------:R-:W-:Y:S01]  /*d4f0*/  ULDC UR5, c[0x0][0x22c] ;  /* 0x00008b0000057ab9 */ /* 0x000fe20000000800 */
[CC--:B------:R-:W-:Y:S01]  /*d500*/  LEA R10, P6, R11.reuse, R128.reuse, 0x2 ;  /* 0x000000800b0a7211 */ /* 0x0c0fe200078c10ff */
[----:B------:R3:W-:Y:S01]  /*d510*/  @P3 STG.E desc[UR16][R6.64], R76 ;  /* 0x0000004c06003986 */ /* 0x0007e2000c101910 */
        /* <DEDUP_REMOVED lines=13> */
[----:B---3--:R-:W-:Y:S01]  /*d5f0*/  VIADD R7, R12, UR4 ;  /* 0x000000040c077c36 */ /* 0x008fe20008000000 */
[----:B------:R-:W-:Y:S01]  /*d600*/  ULDC UR5, c[0x0][0x22c] ;  /* 0x00008b0000057ab9 */ /* 0x000fe20000000800 */
[----:B------:R3:W-:Y:S01]  /*d610*/  @P5 STG.E desc[UR16][R8.64], R121 ;  /* 0x0000007908005986 */ /* 0x0007e2000c101910 */
[----:B------:R-:W-:Y:S01]  /*d620*/  VIADD R2, R0, 0x70 ;  /* 0x0000007000027836 */ /* 0x000fe20000000000 */
[----:B--2---:R-:W-:-:S02]  /*d630*/  LEA R4, P5, R12, R128, 0x2 ;  /* 0x000000800c047211 */ /* 0x004fc400078a10ff */
[CC--:B------:R-:W-:Y:S02]  /*d640*/  LEA R6, P6, R7.reuse, R128.reuse, 0x2 ;  /* 0x0000008007067211 */ /* 0x0c0fe400078c10ff */
[-C--:B------:R-:W-:Y:S02]  /*d650*/  LEA.HI.X.SX32 R5, R12, R129.reuse, 0x2, P5 ;  /* 0x000000810c057211 */ /* 0x080fe400028f16ff */
[----:B------:R-:W-:Y:S01]  /*d660*/  ISETP.LT.AND P5, PT, R2, UR5, !P0 ;  /* 0x0000000502007c0c */ /* 0x000fe2000c7a1270 */
[----:B------:R-:W-:Y:S01]  /*d670*/  VIADD R2, R0, 0x71 ;  /* 0x0000007100027836 */ /* 0x000fe20000000000 */
[----:B------:R-:W-:Y:S01]  /*d680*/  ULDC UR5, c[0x0][0x22c] ;  /* 0x00008b0000057ab9 */ /* 0x000fe20000000800 */
[----:B------:R2:W-:Y:S01]  /*d690*/  @P4 STG.E desc[UR16][R4.64], R78 ;  /* 0x0000004e04004986 */ /* 0x0005e2000c101910 */
[C---:B---3--:R-:W-:Y:S01]  /*d6a0*/  VIADD R9, R7.reuse, UR4 ;  /* 0x0000000407097c36 */ /* 0x048fe20008000000 */
        /* <DEDUP_REMOVED lines=9> */
[-C--:B--2---:R-:W-:Y:S01]  /*d740*/  LEA R4, P6, R10, R128.reuse, 0x2 ;  /* 0x000000800a047211 */ /* 0x084fe200078c10ff */
[C---:B------:R-:W-:Y:S01]  /*d750*/  VIADD R12, R11.reuse, UR4 ;  /* 0x000000040b0c7c36 */ /* 0x040fe20008000000 */
[----:B------:R-:W-:Y:S01]  /*d760*/  ISETP.LT.AND P3, PT, R2, UR5, !P0 ;  /* 0x0000000502007c0c */ /* 0x000fe2000c761270 */
[----:B------:R-:W-:Y:S01]  /*d770*/  VIADD R2, R0, 0x73 ;  /* 0x0000007300027836 */ /* 0x000fe20000000000 */
[-C--:B------:R-:W-:Y:S01]  /*d780*/  LEA.HI.X.SX32 R5, R10, R129.reuse, 0x2, P6 ;  /* 0x000000810a057211 */ /* 0x080fe200030f16ff */
[----:B------:R-:W-:Y:S01]  /*d790*/  ULDC UR5, c[0x0][0x22c] ;  /* 0x00008b0000057ab9 */ /* 0x000fe20000000800 */
[CC--:B------:R-:W-:Y:S01]  /*d7a0*/  LEA R10, P6, R11.reuse, R128.reuse, 0x2 ;  /* 0x000000800b0a7211 */ /* 0x0c0fe200078c10ff */
[----:B------:R-:W-:Y:S01]  /*d7b0*/  @P2 STG.E desc[UR16][R8.64], R79 ;  /* 0x0000004f08002986 */ /* 0x000fe2000c101910 */
        /* <DEDUP_REMOVED lines=13> */
[----:B------:R-:W-:Y:S01]  /*d890*/  VIADD R13, R12, UR4 ;  /* 0x000000040c0d7c36 */ /* 0x000fe20008000000 */
[----:B------:R-:W-:Y:S01]  /*d8a0*/  ULDC UR5, c[0x0][0x22c] ;  /* 0x00008b0000057ab9 */ /* 0x000fe20000000800 */
[----:B----4-:R3:W-:Y:S01]  /*d8b0*/  @P4 STG.E desc[UR16][R6.64], R124 ;  /* 0x0000007c06004986 */ /* 0x0107e2000c101910 */
[----:B------:R-:W-:Y:S01]  /*d8c0*/  VIADD R2, R0, 0x76 ;  /* 0x0000007600027836 */ /* 0x000fe20000000000 */
[----:B--2---:R-:W-:-:S02]  /*d8d0*/  LEA R4, P4, R12, R128, 0x2 ;  /* 0x000000800c047211 */ /* 0x004fc400078810ff */
[CC--:B------:R-:W-:Y:S02]  /*d8e0*/  LEA R8, P6, R13.reuse, R128.reuse, 0x2 ;  /* 0x000000800d087211 */ /* 0x0c0fe400078c10ff */
[-C--:B------:R-:W-:Y:S02]  /*d8f0*/  LEA.HI.X.SX32 R5, R12, R129.reuse, 0x2, P4 ;  /* 0x000000810c057211 */ /* 0x080fe400020f16ff */
[CC--:B------:R-:W-:Y:S01]  /*d900*/  LEA.HI.X.SX32 R9, R13.reuse, R129.reuse, 0x2, P6 ;  /* 0x000000810d097211 */ /* 0x0c0fe200030f16ff */
[----:B------:R-:W-:Y:S01]  /*d910*/  VIADD R13, R13, UR4 ;  /* 0x000000040d0d7c36 */ /* 0x000fe20008000000 */
[----:B------:R-:W-:Y:S01]  /*d920*/  ISETP.LT.AND P4, PT, R2, UR5, !P0 ;  /* 0x0000000502007c0c */ /* 0x000fe2000c781270 */
[----:B------:R-:W-:Y:S01]  /*d930*/  VIADD R2, R0, 0x77 ;  /* 0x0000007700027836 */ /* 0x000fe20000000000 */
[----:B------:R-:W-:Y:S01]  /*d940*/  ULDC UR5, c[0x0][0x22c] ;  /* 0x00008b0000057ab9 */ /* 0x000fe20000000800 */
[----:B------:R2:W-:Y:S01]  /*d950*/  @P3 STG.E desc[UR16][R4.64], R81 ;  /* 0x0000005104003986 */ /* 0x0005e2000c101910 */
[CC--:B---3--:R-:W-:Y:S01]  /*d960*/  LEA R6, P6, R13.reuse, R128.reuse, 0x2 ;  /* 0x000000800d067211 */ /* 0x0c8fe200078c10ff */
[C---:B------:R-:W-:Y:S01]  /*d970*/  VIADD R10, R13.reuse, UR4 ;  /* 0x000000040d0a7c36 */ /* 0x040fe20008000000 */
[----:B------:R-:W-:Y:S01]  /*d980*/  ISETP.LT.AND P3, PT, R2, UR5, !P0 ;  /* 0x0000000502007c0c */ /* 0x000fe2000c761270 */
[----:B------:R-:W-:Y:S01]  /*d990*/  VIADD R2, R0, 0x78 ;  /* 0x0000007800027836 */ /* 0x000fe20000000000 */
[-C--:B------:R-:W-:Y:S01]  /*d9a0*/  LEA.HI.X.SX32 R7, R13, R129.reuse, 0x2, P6 ;  /* 0x000000810d077211 */ /* 0x080fe200030f16ff */
[----:B------:R-:W-:Y:S01]  /*d9b0*/  ULDC UR5, c[0x0][0x22c] ;  /* 0x00008b0000057ab9 */ /* 0x000fe20000000800 */
[----:B------:R-:W-:Y:S01]  /*d9c0*/  VIADD R11, R10, UR4 ;  /* 0x000000040a0b7c36 */ /* 0x000fe20008000000 */
[----:B------:R3:W-:Y:S01]  /*d9d0*/  @P2 STG.E desc[UR16][R8.64], R125 ;  /* 0x0000007d08002986 */ /* 0x0007e2000c101910 */
[----:B------:R-:W-:Y:S01]  /*d9e0*/  ISETP.LT.AND P2, PT, R2, UR5, !P0 ;  /* 0x0000000502007c0c */ /* 0x000fe2000c741270 */
[----:B------:R-:W-:Y:S01]  /*d9f0*/  VIADD R2, R0, 0x79 ;  /* 0x0000007900027836 */ /* 0x000fe20000000000 */
[----:B------:R-:W-:Y:S01]  /*da00*/  ULDC UR5, c[0x0][0x22c] ;  /* 0x00008b0000057ab9 */ /* 0x000fe20000000800 */
[-C--:B--2---:R-:W-:Y:S01]  /*da10*/  LEA R4, P6, R10, R128.reuse, 0x2 ;  /* 0x000000800a047211 */ /* 0x084fe200078c10ff */
[C---:B------:R-:W-:Y:S01]  /*da20*/  VIADD R12, R11.reuse, UR4 ;  /* 0x000000040b0c7c36 */ /* 0x040fe20008000000 */
[----:B------:R2:W-:Y:S01]  /*da30*/  @P1 STG.E desc[UR16][R6.64], R82 ;  /* 0x0000005206001986 */ /* 0x0005e2000c101910 */
[----:B------:R-:W-:Y:S01]  /*da40*/  ISETP.LT.AND P1, PT, R2, UR5, !P0 ;  /* 0x0000000502007c0c */ /* 0x000fe2000c721270 */
[----:B------:R-:W-:Y:S01]  /*da50*/  VIADD R2, R0, 0x7a ;  /* 0x0000007a00027836 */ /* 0x000fe20000000000 */
[----:B------:R-:W-:Y:S01]  /*da60*/  LEA.HI.X.SX32 R5, R10, R129, 0x2, P6 ;  /* 0x000000810a057211 */ /* 0x000fe200030f16ff */
[----:B------:R-:W-:Y:S01]  /*da70*/  ULDC UR5, c[0x0][0x22c] ;  /* 0x00008b0000057ab9 */ /* 0x000fe20000000800 */
[----:B---3--:R-:W-:-:S03]  /*da80*/  LEA R8, P6, R11, R128, 0x2 ;  /* 0x000000800b087211 */ /* 0x008fc600078c10ff */
[----:B------:R3:W-:Y:S01]  /*da90*/  @P5 STG.E desc[UR16][R4.64], R126 ;  /* 0x0000007e04005986 */ /* 0x0007e2000c101910 */
[----:B------:R-:W-:Y:S01]  /*daa0*/  ISETP.LT.AND P5, PT, R2, UR5, !P0 ;  /* 0x0000000502007c0c */ /* 0x000fe2000c7a1270 */
[----:B------:R-:W-:Y:S01]  /*dab0*/  VIADD R2, R0, 0x7b ;  /* 0x0000007b00027836 */ /* 0x000fe20000000000 */
[-C--:B------:R-:W-:Y:S01]  /*dac0*/  LEA.HI.X.SX32 R9, R11, R129.reuse, 0x2, P6 ;  /* 0x000000810b097211 */ /* 0x080fe200030f16ff */
[----:B------:R-:W-:Y:S01]  /*dad0*/  ULDC UR5, c[0x0][0x22c] ;  /* 0x00008b0000057ab9 */ /* 0x000fe20000000800 */
[-C--:B------:R-:W-:Y:S01]  /*dae0*/  LEA R10, P6, R12, R128.reuse, 0x2 ;  /* 0x000000800c0a7211 */ /* 0x080fe200078c10ff */
[----:B--2---:R-:W-:Y:S02]  /*daf0*/  VIADD R6, R0, 0x7d ;  /* 0x0000007d00067836 */ /* 0x004fe40000000000 */
[----:B------:R2:W-:Y:S01]  /*db00*/  @P4 STG.E desc[UR16][R8.64], R83 ;  /* 0x0000005308004986 */ /* 0x0005e2000c101910 */
[C---:B------:R-:W-:Y:S01]  /*db10*/  LEA.HI.X.SX32 R11, R12.reuse, R129, 0x2, P6 ;  /* 0x000000810c0b7211 */ /* 0x040fe200030f16ff */
[----:B------:R-:W-:Y:S01]  /*db20*/  VIADD R12, R12, UR4 ;  /* 0x000000040c0c7c36 */ /* 0x000fe20008000000 */
[----:B------:R-:W-:Y:S01]  /*db30*/  ISETP.LT.AND P4, PT, R2, UR5, !P0 ;  /* 0x0000000502007c0c */ /* 0x000fe2000c781270 */
[----:B---3--:R-:W-:Y:S01]  /*db40*/  VIADD R4, R0, 0x7c ;  /* 0x0000007c00047836 */ /* 0x008fe20000000000 */
[----:B------:R-:W-:Y:S01]  /*db50*/  ULDC UR5, c[0x0][0x22c] ;  /* 0x00008b0000057ab9 */ /* 0x000fe20000000800 */
[C---:B------:R-:W-:Y:S01]  /*db60*/  VIADD R5, R12.reuse, UR4 ;  /* 0x000000040c057c36 */ /* 0x040fe20008000000 */
[----:B------:R3:W-:Y:S01]  /*db70*/  @P3 STG.E desc[UR16][R10.64], R127 ;  /* 0x0000007f0a003986 */ /* 0x0007e2000c101910 */
[----:B------:R-:W-:-:S02]  /*db80*/  LEA R2, P3, R12, R128, 0x2 ;  /* 0x000000800c027211 */ /* 0x000fc400078610ff */
[----:B------:R-:W-:Y:S02]  /*db90*/  VIADD R7, R5, UR4 ;  /* 0x0000000405077c36 */ /* 0x000fe40008000000 */
[-C--:B------:R-:W-:Y:S01]  /*dba0*/  LEA.HI.X.SX32 R3, R12, R129.reuse, 0x2, P3 ;  /* 0x000000810c037211 */ /* 0x080fe200018f16ff */
[----:B------:R-:W-:Y:S01]  /*dbb0*/  VIADD R12, R0, 0x7e ;  /* 0x0000007e000c7836 */ /* 0x000fe20000000000 */
[----:B------:R-:W-:Y:S01]  /*dbc0*/  ISETP.LT.AND P3, PT, R4, UR5, !P0 ;  /* 0x0000000504007c0c */ /* 0x000fe2000c761270 */
[----:B--2---:R-:W-:Y:S01]  /*dbd0*/  VIADD R9, R7, UR4 ;  /* 0x0000000407097c36 */ /* 0x004fe20008000000 */
[-C--:B------:R-:W-:Y:S01]  /*dbe0*/  LEA R4, P6, R5, R128.reuse, 0x2 ;  /* 0x0000008005047211 */ /* 0x080fe200078c10ff */
[----:B------:R-:W-:Y:S01]  /*dbf0*/  ULDC UR5, c[0x0][0x22c] ;  /* 0x00008b0000057ab9 */ /* 0x000fe20000000800 */
[----:B------:R2:W-:Y:S01]  /*dc00*/  @P2 STG.E desc[UR16][R2.64], R84 ;  /* 0x0000005402002986 */ /* 0x0005e2000c101910 */
[----:B---3--:R-:W-:Y:S01]  /*dc10*/  VIADD R11, R9, UR4 ;  /* 0x00000004090b7c36 */ /* 0x008fe20008000000 */
[-C--:B------:R-:W-:Y:S01]  /*dc20*/  LEA.HI.X.SX32 R5, R5, R129.reuse, 0x2, P6 ;  /* 0x0000008105057211 */ /* 0x080fe200030f16ff */
[----:B------:R-:W-:Y:S01]  /*dc30*/  VIADD R0, R0, 0x7f ;  /* 0x0000007f00007836 */ /* 0x000fe20000000000 */
[----:B------:R-:W-:Y:S01]  /*dc40*/  ISETP.LT.AND P2, PT, R6, UR5, !P0 ;  /* 0x0000000506007c0c */ /* 0x000fe2000c741270 */
[----:B------:R-:W-:Y:S01]  /*dc50*/  VIADD R13, R11, UR4 ;  /* 0x000000040b0d7c36 */ /* 0x000fe20008000000 */
[-C--:B------:R-:W-:Y:S01]  /*dc60*/  LEA R8, P6, R9, R128.reuse, 0x2 ;  /* 0x0000008009087211 */ /* 0x080fe200078c10ff */
[----:B-1----:R1:W-:Y:S01]  /*dc70*/  @P1 STG.E desc[UR16][R4.64], R16 ;  /* 0x0000001004001986 */ /* 0x0023e2000c101910 */
[----:B------:R-:W-:Y:S01]  /*dc80*/  LEA R6, P1, R7, R128, 0x2 ;  /* 0x0000008007067211 */ /* 0x000fe200078210ff */
[----:B------:R-:W-:Y:S01]  /*dc90*/  VIADD R14, R13, UR4 ;  /* 0x000000040d0e7c36 */ /* 0x000fe20008000000 */
[----:B------:R-:W-:-:S02]  /*dca0*/  LEA.HI.X.SX32 R9, R9, R129, 0x2, P6 ;  /* 0x0000008109097211 */ /* 0x000fc400030f16ff */
[-C--:B------:R-:W-:Y:S01]  /*dcb0*/  LEA.HI.X.SX32 R7, R7, R129.reuse, 0x2, P1 ;  /* 0x0000008107077211 */ /* 0x080fe200008f16ff */
[----:B------:R-:W-:Y:S01]  /*dcc0*/  VIADD R15, R14, UR4 ;  /* 0x000000040e0f7c36 */ /* 0x000fe20008000000 */
[-C--:B--2---:R-:W-:Y:S01]  /*dcd0*/  LEA R2, P6, R11, R128.reuse, 0x2 ;  /* 0x000000800b027211 */ /* 0x084fe200078c10ff */
[----:B------:R-:W-:Y:S01]  /*dce0*/  ULDC UR4, c[0x0][0x22c] ;  /* 0x00008b0000047ab9 */ /* 0x000fe20000000800 */
[-C--:B------:R-:W-:Y:S01]  /*dcf0*/  LEA R10, P1, R13, R128.reuse, 0x2 ;  /* 0x000000800d0a7211 */ /* 0x080fe200078210ff */
[----:B------:R2:W-:Y:S01]  /*dd00*/  @P5 STG.E desc[UR16][R6.64], R85 ;  /* 0x0000005506005986 */ /* 0x0005e2000c101910 */
[-C--:B------:R-:W-:Y:S02]  /*dd10*/  LEA.HI.X.SX32 R3, R11, R129.reuse, 0x2, P6 ;  /* 0x000000810b037211 */ /* 0x080fe400030f16ff */
[----:B------:R-:W-:Y:S01]  /*dd20*/  LEA.HI.X.SX32 R11, R13, R129, 0x2, P1 ;  /* 0x000000810d0b7211 */ /* 0x000fe200008f16ff */
[----:B------:R2:W-:Y:S01]  /*dd30*/  @P4 STG.E desc[UR16][R8.64], R17 ;  /* 0x0000001108004986 */ /* 0x0005e2000c101910 */
[----:B------:R-:W-:Y:S01]  /*dd40*/  ISETP.LT.AND P1, PT, R12, UR4, !P0 ;  /* 0x000000040c007c0c */ /* 0x000fe2000c721270 */
[----:B------:R-:W-:Y:S01]  /*dd50*/  ULDC UR4, c[0x0][0x22c] ;  /* 0x00008b0000047ab9 */ /* 0x000fe20000000800 */
[----:B-1----:R-:W-:Y:S01]  /*dd60*/  LEA R4, P6, R15, R128, 0x2 ;  /* 0x000000800f047211 */ /* 0x002fe200078c10ff */
[----:B------:R2:W-:Y:S01]  /*dd70*/  @P3 STG.E desc[UR16][R2.64], R86 ;  /* 0x0000005602003986 */ /* 0x0005e2000c101910 */
[----:B------:R-:W-:-:S02]  /*dd80*/  ISETP.LT.AND P0, PT, R0, UR4, !P0 ;  /* 0x0000000400007c0c */ /* 0x000fc4000c701270 */
[----:B------:R-:W-:Y:S01]  /*dd90*/  LEA.HI.X.SX32 R5, R15, R129, 0x2, P6 ;  /* 0x000000810f057211 */ /* 0x000fe200030f16ff */
[----:B------:R2:W-:Y:S01]  /*dda0*/  @P2 STG.E desc[UR16][R10.64], R18 ;  /* 0x000000120a002986 */ /* 0x0005e2000c101910 */
[----:B------:R-:W-:-:S04]  /*ddb0*/  LEA R128, P6, R14, R128, 0x2 ;  /* 0x000000800e807211 */ /* 0x000fc800078c10ff */
[----:B------:R-:W-:-:S05]  /*ddc0*/  LEA.HI.X.SX32 R129, R14, R129, 0x2, P6 ;  /* 0x000000810e817211 */ /* 0x000fca00030f16ff */
[----:B------:R2:W-:Y:S01]  /*ddd0*/  @P1 STG.E desc[UR16][R128.64], R87 ;  /* 0x0000005780001986 */ /* 0x0005e2000c101910 */
[----:B------:R-:W-:Y:S05]  /*dde0*/  @!P0 EXIT ;  /* 0x000000000000894d */ /* 0x000fea0003800000 */
[----:B------:R-:W-:Y:S01]  /*ddf0*/  STG.E desc[UR16][R4.64], R19 ;  /* 0x0000001304007986 */ /* 0x000fe2000c101910 */
[----:B------:R-:W-:Y:S05]  /*de00*/  EXIT ;  /* 0x000000000000794d */ /* 0x000fea0003800000 */
.L_x_2:
[----:B------:R-:W-:-:S00]  /*de10*/  BRA `(.L_x_2) ;  /* 0xfffffffc00fc7947 */ /* 0x000fc0000383ffff */
[----:B------:R-:W-:-:S00]  /*de20*/  NOP ;  /* 0x0000000000007918 */ /* 0x000fc00000000000 */
        /* <DEDUP_REMOVED lines=13> */
.L_x_3:


//--------------------- .nv.shared.matmul_kernel  --------------------------
	.section	.nv.shared.matmul_kernel,"aw",@nobits
	.sectionflags	@""
	.align	16
	.zero		1024


//--------------------- .nv.shared.reserved.0     --------------------------
	.section	.nv.shared.reserved.0,"aw",@nobits
	.weak		__nv_reservedSMEM_offset_0_alias
	.size		__nv_reservedSMEM_offset_0_alias, 0, 0
	.other		__nv_reservedSMEM_offset_0_alias,@"STO_CUDA_RESERVED_SHARED STV_DEFAULT"
__nv_reservedSMEM_offset_0_alias:
	.zero		0


//--------------------- .nv.constant0.matmul_kernel --------------------------
	.section	.nv.constant0.matmul_kernel,"a",@progbits
	.sectionflags	@""
	.align	4
.nv.constant0.matmul_kernel:
	.zero		608


//--------------------- SYMBOLS --------------------------

	.type		.nv.reservedSmem.offset0,@object
	.size		.nv.reservedSmem.offset0,0x4
